//
// Generated by NVIDIA NVVM Compiler
//
// Compiler Build ID: CL-36424714
// Cuda compilation tools, release 13.0, V13.0.88
// Based on NVVM 20.0.0
//

.version 9.0
.target sm_100
.address_size 64

	// .globl	apply_attention_backward_kernel

.visible .entry apply_attention_backward_kernel(
	.param .u64 .ptr .align 1 apply_attention_backward_kernel_param_0,
	.param .u64 .ptr .align 1 apply_attention_backward_kernel_param_1,
	.param .u64 .ptr .align 1 apply_attention_backward_kernel_param_2,
	.param .u64 .ptr .align 1 apply_attention_backward_kernel_param_3,
	.param .u64 .ptr .align 1 apply_attention_backward_kernel_param_4,
	.param .u32 apply_attention_backward_kernel_param_5,
	.param .u32 apply_attention_backward_kernel_param_6,
	.param .u32 apply_attention_backward_kernel_param_7,
	.param .u32 apply_attention_backward_kernel_param_8
)
{
	.reg .pred 	%p<11>;
	.reg .b32 	%r<127>;
	.reg .b32 	%f<92>;
	.reg .b64 	%rd<174>;

	ld.param.u64 	%rd16, [apply_attention_backward_kernel_param_0];
	ld.param.u64 	%rd17, [apply_attention_backward_kernel_param_1];
	ld.param.u64 	%rd19, [apply_attention_backward_kernel_param_3];
	ld.param.u32 	%r62, [apply_attention_backward_kernel_param_5];
	ld.param.u32 	%r59, [apply_attention_backward_kernel_param_6];
	ld.param.u32 	%r60, [apply_attention_backward_kernel_param_7];
	ld.param.u32 	%r61, [apply_attention_backward_kernel_param_8];
	cvta.to.global.u64 	%rd1, %rd19;
	cvta.to.global.u64 	%rd2, %rd17;
	mov.u32 	%r63, %ctaid.x;
	mov.u32 	%r64, %ntid.x;
	mov.u32 	%r65, %tid.x;
	mad.lo.s32 	%r1, %r63, %r64, %r65;
	mul.lo.s32 	%r66, %r59, %r62;
	mul.lo.s32 	%r67, %r66, %r60;
	mul.lo.s32 	%r68, %r67, %r61;
	setp.ge.s32 	%p1, %r1, %r68;
	@%p1 bra 	$L__BB0_13;
	ld.param.u32 	%r101, [apply_attention_backward_kernel_param_8];
	cvta.to.global.u64 	%rd21, %rd16;
	div.s32 	%r69, %r1, %r101;
	mul.lo.s32 	%r70, %r69, %r101;
	sub.s32 	%r2, %r1, %r70;
	rem.s32 	%r71, %r69, %r60;
	mul.lo.s32 	%r72, %r101, %r60;
	div.s32 	%r73, %r1, %r72;
	rem.s32 	%r74, %r73, %r59;
	mul.lo.s32 	%r75, %r72, %r59;
	div.s32 	%r76, %r1, %r75;
	mad.lo.s32 	%r77, %r76, %r59, %r74;
	mul.lo.s32 	%r78, %r77, %r60;
	mul.lo.s32 	%r79, %r78, %r101;
	add.s32 	%r80, %r78, %r71;
	mul.lo.s32 	%r81, %r80, %r60;
	mul.wide.s32 	%rd22, %r1, 4;
	add.s64 	%rd23, %rd21, %rd22;
	ld.global.nc.f32 	%f1, [%rd23];
	cvt.s64.s32 	%rd3, %r79;
	cvt.s64.s32 	%rd4, %r81;
	setp.lt.s32 	%p2, %r60, 1;
	@%p2 bra 	$L__BB0_13;
	setp.lt.u32 	%p3, %r60, 8;
	mov.b32 	%r125, 0;
	@%p3 bra 	$L__BB0_5;
	ld.param.u32 	%r122, [apply_attention_backward_kernel_param_8];
	and.b32  	%r84, %r60, 2147483640;
	neg.s32 	%r123, %r84;
	shl.b32 	%r121, %r122, 1;
	mul.lo.s32 	%r120, %r122, 3;
	shl.b32 	%r119, %r122, 2;
	mul.lo.s32 	%r118, %r122, 5;
	mul.lo.s32 	%r117, %r122, 6;
	mul.lo.s32 	%r116, %r122, 7;
	add.s32 	%r114, %r2, %r122;
	add.s32 	%r113, %r2, %r121;
	add.s32 	%r112, %r2, %r120;
	add.s32 	%r111, %r2, %r119;
	add.s32 	%r110, %r2, %r118;
	add.s32 	%r109, %r2, %r117;
	add.s32 	%r108, %r2, %r116;
	shl.b64 	%rd24, %rd4, 2;
	add.s64 	%rd25, %rd24, 16;
	add.s64 	%rd173, %rd2, %rd25;
	add.s64 	%rd172, %rd1, %rd25;
	mov.b32 	%r115, 0;
	cvt.s64.s32 	%rd32, %r2;
	add.s64 	%rd33, %rd3, %rd32;
	mov.u32 	%r107, %r2;
$L__BB0_4:
	.pragma "nounroll";
	ld.param.u32 	%r103, [apply_attention_backward_kernel_param_8];
	ld.param.u64 	%rd170, [apply_attention_backward_kernel_param_4];
	ld.param.u64 	%rd167, [apply_attention_backward_kernel_param_2];
	and.b32  	%r125, %r60, 2147483640;
	ld.global.nc.f32 	%f2, [%rd173+-16];
	cvt.s64.s32 	%rd26, %r107;
	add.s64 	%rd27, %rd26, %rd3;
	cvta.to.global.u64 	%rd28, %rd167;
	shl.b64 	%rd29, %rd27, 2;
	add.s64 	%rd30, %rd28, %rd29;
	ld.global.nc.f32 	%f3, [%rd30];
	mul.f32 	%f4, %f1, %f3;
	atom.global.add.f32 	%f5, [%rd172+-16], %f4;
	cvt.s64.s32 	%rd31, %r115;
	add.s64 	%rd34, %rd33, %rd31;
	cvta.to.global.u64 	%rd35, %rd170;
	shl.b64 	%rd36, %rd34, 2;
	add.s64 	%rd37, %rd35, %rd36;
	mul.f32 	%f6, %f1, %f2;
	atom.global.add.f32 	%f7, [%rd37], %f6;
	ld.global.nc.f32 	%f8, [%rd173+-12];
	cvt.s64.s32 	%rd38, %r114;
	add.s64 	%rd39, %rd38, %rd3;
	shl.b64 	%rd40, %rd39, 2;
	add.s64 	%rd41, %rd28, %rd40;
	ld.global.nc.f32 	%f9, [%rd41];
	mul.f32 	%f10, %f1, %f9;
	atom.global.add.f32 	%f11, [%rd172+-12], %f10;
	cvt.s64.s32 	%rd42, %r122;
	add.s64 	%rd43, %rd33, %rd42;
	shl.b64 	%rd44, %rd43, 2;
	add.s64 	%rd45, %rd35, %rd44;
	mul.f32 	%f12, %f1, %f8;
	atom.global.add.f32 	%f13, [%rd45], %f12;
	ld.global.nc.f32 	%f14, [%rd173+-8];
	cvt.s64.s32 	%rd46, %r113;
	add.s64 	%rd47, %rd46, %rd3;
	shl.b64 	%rd48, %rd47, 2;
	add.s64 	%rd49, %rd28, %rd48;
	ld.global.nc.f32 	%f15, [%rd49];
	mul.f32 	%f16, %f1, %f15;
	atom.global.add.f32 	%f17, [%rd172+-8], %f16;
	cvt.s64.s32 	%rd50, %r121;
	add.s64 	%rd51, %rd33, %rd50;
	shl.b64 	%rd52, %rd51, 2;
	add.s64 	%rd53, %rd35, %rd52;
	mul.f32 	%f18, %f1, %f14;
	atom.global.add.f32 	%f19, [%rd53], %f18;
	ld.global.nc.f32 	%f20, [%rd173+-4];
	cvt.s64.s32 	%rd54, %r112;
	add.s64 	%rd55, %rd54, %rd3;
	shl.b64 	%rd56, %rd55, 2;
	add.s64 	%rd57, %rd28, %rd56;
	ld.global.nc.f32 	%f21, [%rd57];
	mul.f32 	%f22, %f1, %f21;
	atom.global.add.f32 	%f23, [%rd172+-4], %f22;
	cvt.s64.s32 	%rd58, %r120;
	add.s64 	%rd59, %rd33, %rd58;
	shl.b64 	%rd60, %rd59, 2;
	add.s64 	%rd61, %rd35, %rd60;
	mul.f32 	%f24, %f1, %f20;
	atom.global.add.f32 	%f25, [%rd61], %f24;
	ld.global.nc.f32 	%f26, [%rd173];
	cvt.s64.s32 	%rd62, %r111;
	add.s64 	%rd63, %rd62, %rd3;
	shl.b64 	%rd64, %rd63, 2;
	add.s64 	%rd65, %rd28, %rd64;
	ld.global.nc.f32 	%f27, [%rd65];
	mul.f32 	%f28, %f1, %f27;
	atom.global.add.f32 	%f29, [%rd172], %f28;
	cvt.s64.s32 	%rd66, %r119;
	add.s64 	%rd67, %rd33, %rd66;
	shl.b64 	%rd68, %rd67, 2;
	add.s64 	%rd69, %rd35, %rd68;
	mul.f32 	%f30, %f1, %f26;
	atom.global.add.f32 	%f31, [%rd69], %f30;
	ld.global.nc.f32 	%f32, [%rd173+4];
	cvt.s64.s32 	%rd70, %r110;
	add.s64 	%rd71, %rd70, %rd3;
	shl.b64 	%rd72, %rd71, 2;
	add.s64 	%rd73, %rd28, %rd72;
	ld.global.nc.f32 	%f33, [%rd73];
	mul.f32 	%f34, %f1, %f33;
	atom.global.add.f32 	%f35, [%rd172+4], %f34;
	cvt.s64.s32 	%rd74, %r118;
	add.s64 	%rd75, %rd33, %rd74;
	shl.b64 	%rd76, %rd75, 2;
	add.s64 	%rd77, %rd35, %rd76;
	mul.f32 	%f36, %f1, %f32;
	atom.global.add.f32 	%f37, [%rd77], %f36;
	ld.global.nc.f32 	%f38, [%rd173+8];
	cvt.s64.s32 	%rd78, %r109;
	add.s64 	%rd79, %rd78, %rd3;
	shl.b64 	%rd80, %rd79, 2;
	add.s64 	%rd81, %rd28, %rd80;
	ld.global.nc.f32 	%f39, [%rd81];
	mul.f32 	%f40, %f1, %f39;
	atom.global.add.f32 	%f41, [%rd172+8], %f40;
	cvt.s64.s32 	%rd82, %r117;
	add.s64 	%rd83, %rd33, %rd82;
	shl.b64 	%rd84, %rd83, 2;
	add.s64 	%rd85, %rd35, %rd84;
	mul.f32 	%f42, %f1, %f38;
	atom.global.add.f32 	%f43, [%rd85], %f42;
	ld.global.nc.f32 	%f44, [%rd173+12];
	cvt.s64.s32 	%rd86, %r108;
	add.s64 	%rd87, %rd86, %rd3;
	shl.b64 	%rd88, %rd87, 2;
	add.s64 	%rd89, %rd28, %rd88;
	ld.global.nc.f32 	%f45, [%rd89];
	mul.f32 	%f46, %f1, %f45;
	atom.global.add.f32 	%f47, [%rd172+12], %f46;
	cvt.s64.s32 	%rd90, %r116;
	add.s64 	%rd91, %rd33, %rd90;
	shl.b64 	%rd92, %rd91, 2;
	add.s64 	%rd93, %rd35, %rd92;
	mul.f32 	%f48, %f1, %f44;
	atom.global.add.f32 	%f49, [%rd93], %f48;
	add.s32 	%r123, %r123, 8;
	shl.b32 	%r85, %r103, 3;
	add.s32 	%r122, %r122, %r85;
	add.s32 	%r121, %r121, %r85;
	add.s32 	%r120, %r120, %r85;
	add.s32 	%r119, %r119, %r85;
	add.s32 	%r118, %r118, %r85;
	add.s32 	%r117, %r117, %r85;
	add.s32 	%r116, %r116, %r85;
	add.s32 	%r115, %r115, %r85;
	add.s32 	%r114, %r114, %r85;
	add.s32 	%r113, %r113, %r85;
	add.s32 	%r112, %r112, %r85;
	add.s32 	%r111, %r111, %r85;
	add.s32 	%r110, %r110, %r85;
	add.s32 	%r109, %r109, %r85;
	add.s32 	%r108, %r108, %r85;
	add.s32 	%r107, %r107, %r85;
	add.s64 	%rd173, %rd173, 32;
	add.s64 	%rd172, %rd172, 32;
	setp.ne.s32 	%p4, %r123, 0;
	@%p4 bra 	$L__BB0_4;
$L__BB0_5:
	and.b32  	%r53, %r60, 7;
	setp.eq.s32 	%p5, %r53, 0;
	@%p5 bra 	$L__BB0_13;
	ld.param.u64 	%rd171, [apply_attention_backward_kernel_param_4];
	ld.param.u64 	%rd169, [apply_attention_backward_kernel_param_3];
	ld.param.u64 	%rd168, [apply_attention_backward_kernel_param_2];
	ld.param.u64 	%rd166, [apply_attention_backward_kernel_param_1];
	cvta.to.global.u64 	%rd11, %rd171;
	cvta.to.global.u64 	%rd12, %rd168;
	cvta.to.global.u64 	%rd13, %rd166;
	cvta.to.global.u64 	%rd14, %rd169;
	cvt.s64.s32 	%rd94, %r2;
	add.s64 	%rd15, %rd3, %rd94;
	and.b32  	%r54, %r60, 3;
	setp.lt.u32 	%p6, %r53, 4;
	@%p6 bra 	$L__BB0_8;
	ld.param.u32 	%r104, [apply_attention_backward_kernel_param_8];
	cvt.u64.u32 	%rd95, %r125;
	add.s64 	%rd96, %rd95, %rd4;
	shl.b64 	%rd97, %rd96, 2;
	add.s64 	%rd98, %rd13, %rd97;
	ld.global.nc.f32 	%f50, [%rd98];
	mul.lo.s32 	%r86, %r125, %r104;
	add.s32 	%r87, %r86, %r2;
	cvt.s64.s32 	%rd99, %r87;
	add.s64 	%rd100, %rd99, %rd3;
	shl.b64 	%rd101, %rd100, 2;
	add.s64 	%rd102, %rd12, %rd101;
	ld.global.nc.f32 	%f51, [%rd102];
	add.s64 	%rd103, %rd14, %rd97;
	mul.f32 	%f52, %f1, %f51;
	atom.global.add.f32 	%f53, [%rd103], %f52;
	cvt.s64.s32 	%rd104, %r86;
	add.s64 	%rd105, %rd15, %rd104;
	shl.b64 	%rd106, %rd105, 2;
	add.s64 	%rd107, %rd11, %rd106;
	mul.f32 	%f54, %f1, %f50;
	atom.global.add.f32 	%f55, [%rd107], %f54;
	ld.global.nc.f32 	%f56, [%rd98+4];
	add.s32 	%r88, %r86, %r104;
	add.s32 	%r89, %r87, %r104;
	cvt.s64.s32 	%rd108, %r89;
	add.s64 	%rd109, %rd108, %rd3;
	shl.b64 	%rd110, %rd109, 2;
	add.s64 	%rd111, %rd12, %rd110;
	ld.global.nc.f32 	%f57, [%rd111];
	mul.f32 	%f58, %f1, %f57;
	atom.global.add.f32 	%f59, [%rd103+4], %f58;
	cvt.s64.s32 	%rd112, %r88;
	add.s64 	%rd113, %rd15, %rd112;
	shl.b64 	%rd114, %rd113, 2;
	add.s64 	%rd115, %rd11, %rd114;
	mul.f32 	%f60, %f1, %f56;
	atom.global.add.f32 	%f61, [%rd115], %f60;
	ld.global.nc.f32 	%f62, [%rd98+8];
	add.s32 	%r90, %r88, %r104;
	add.s32 	%r91, %r89, %r104;
	cvt.s64.s32 	%rd116, %r91;
	add.s64 	%rd117, %rd116, %rd3;
	shl.b64 	%rd118, %rd117, 2;
	add.s64 	%rd119, %rd12, %rd118;
	ld.global.nc.f32 	%f63, [%rd119];
	mul.f32 	%f64, %f1, %f63;
	atom.global.add.f32 	%f65, [%rd103+8], %f64;
	cvt.s64.s32 	%rd120, %r90;
	add.s64 	%rd121, %rd15, %rd120;
	shl.b64 	%rd122, %rd121, 2;
	add.s64 	%rd123, %rd11, %rd122;
	mul.f32 	%f66, %f1, %f62;
	atom.global.add.f32 	%f67, [%rd123], %f66;
	ld.global.nc.f32 	%f68, [%rd98+12];
	add.s32 	%r92, %r90, %r104;
	add.s32 	%r93, %r91, %r104;
	cvt.s64.s32 	%rd124, %r93;
	add.s64 	%rd125, %rd124, %rd3;
	shl.b64 	%rd126, %rd125, 2;
	add.s64 	%rd127, %rd12, %rd126;
	ld.global.nc.f32 	%f69, [%rd127];
	mul.f32 	%f70, %f1, %f69;
	atom.global.add.f32 	%f71, [%rd103+12], %f70;
	cvt.s64.s32 	%rd128, %r92;
	add.s64 	%rd129, %rd15, %rd128;
	shl.b64 	%rd130, %rd129, 2;
	add.s64 	%rd131, %rd11, %rd130;
	mul.f32 	%f72, %f1, %f68;
	atom.global.add.f32 	%f73, [%rd131], %f72;
	add.s32 	%r125, %r125, 4;
$L__BB0_8:
	setp.eq.s32 	%p7, %r54, 0;
	@%p7 bra 	$L__BB0_13;
	setp.eq.s32 	%p8, %r54, 1;
	@%p8 bra 	$L__BB0_11;
	ld.param.u32 	%r105, [apply_attention_backward_kernel_param_8];
	cvt.u64.u32 	%rd132, %r125;
	add.s64 	%rd133, %rd132, %rd4;
	shl.b64 	%rd134, %rd133, 2;
	add.s64 	%rd135, %rd13, %rd134;
	ld.global.nc.f32 	%f74, [%rd135];
	mul.lo.s32 	%r94, %r125, %r105;
	add.s32 	%r95, %r94, %r2;
	cvt.s64.s32 	%rd136, %r95;
	add.s64 	%rd137, %rd136, %rd3;
	shl.b64 	%rd138, %rd137, 2;
	add.s64 	%rd139, %rd12, %rd138;
	ld.global.nc.f32 	%f75, [%rd139];
	add.s64 	%rd140, %rd14, %rd134;
	mul.f32 	%f76, %f1, %f75;
	atom.global.add.f32 	%f77, [%rd140], %f76;
	cvt.s64.s32 	%rd141, %r94;
	add.s64 	%rd142, %rd15, %rd141;
	shl.b64 	%rd143, %rd142, 2;
	add.s64 	%rd144, %rd11, %rd143;
	mul.f32 	%f78, %f1, %f74;
	atom.global.add.f32 	%f79, [%rd144], %f78;
	ld.global.nc.f32 	%f80, [%rd135+4];
	add.s32 	%r96, %r94, %r105;
	add.s32 	%r97, %r95, %r105;
	cvt.s64.s32 	%rd145, %r97;
	add.s64 	%rd146, %rd145, %rd3;
	shl.b64 	%rd147, %rd146, 2;
	add.s64 	%rd148, %rd12, %rd147;
	ld.global.nc.f32 	%f81, [%rd148];
	mul.f32 	%f82, %f1, %f81;
	atom.global.add.f32 	%f83, [%rd140+4], %f82;
	cvt.s64.s32 	%rd149, %r96;
	add.s64 	%rd150, %rd15, %rd149;
	shl.b64 	%rd151, %rd150, 2;
	add.s64 	%rd152, %rd11, %rd151;
	mul.f32 	%f84, %f1, %f80;
	atom.global.add.f32 	%f85, [%rd152], %f84;
	add.s32 	%r125, %r125, 2;
$L__BB0_11:
	and.b32  	%r98, %r60, 1;
	setp.eq.b32 	%p9, %r98, 1;
	not.pred 	%p10, %p9;
	@%p10 bra 	$L__BB0_13;
	ld.param.u32 	%r106, [apply_attention_backward_kernel_param_8];
	cvt.u64.u32 	%rd153, %r125;
	add.s64 	%rd154, %rd153, %rd4;
	shl.b64 	%rd155, %rd154, 2;
	add.s64 	%rd156, %rd13, %rd155;
	ld.global.nc.f32 	%f86, [%rd156];
	mul.lo.s32 	%r99, %r125, %r106;
	add.s32 	%r100, %r99, %r2;
	cvt.s64.s32 	%rd157, %r100;
	add.s64 	%rd158, %rd157, %rd3;
	shl.b64 	%rd159, %rd158, 2;
	add.s64 	%rd160, %rd12, %rd159;
	ld.global.nc.f32 	%f87, [%rd160];
	add.s64 	%rd161, %rd14, %rd155;
	mul.f32 	%f88, %f1, %f87;
	atom.global.add.f32 	%f89, [%rd161], %f88;
	cvt.s64.s32 	%rd162, %r99;
	add.s64 	%rd163, %rd15, %rd162;
	shl.b64 	%rd164, %rd163, 2;
	add.s64 	%rd165, %rd11, %rd164;
	mul.f32 	%f90, %f1, %f86;
	atom.global.add.f32 	%f91, [%rd165], %f90;
$L__BB0_13:
	ret;

}


// ===== COMPILED SASS (sm_100) =====

	.target	sm_100

	.elftype	@"ET_EXEC"


//--------------------- .note.nv.tkinfo           --------------------------
	.section	.note.nv.tkinfo,"",@"SHT_NOTE"
	.sectionflags	@"SHF_NOTE_NV_TKINFO"
	.tkinfo
        /*0018*/ 	.word	0x00000002
        /*0030*/ 	.string	""
        /*0030*/ 	.string	"ptxas"
        /*0030*/ 	.string	"Cuda compilation tools, release 13.0, V13.0.88"
        /*0030*/ 	.string	"Build cuda_13.0.r13.0/compiler.36424714_0"
        /*0030*/ 	.string	"-arch sm_100 -m 64 "



//--------------------- .note.nv.cuinfo           --------------------------
	.section	.note.nv.cuinfo,"",@"SHT_NOTE"
	.sectionflags	@"SHF_NOTE_NV_CUINFO"
        /*0018*/ 	.short	0x0002
        /*001a*/ 	.short	0x0064
        /*001c*/ 	.short	0x0082
	.zero		2


//--------------------- .nv.info                  --------------------------
	.section	.nv.info,"",@"SHT_CUDA_INFO"
	.align	4


	//----- nvinfo : EIATTR_REGCOUNT
	.align		4
        /*0000*/ 	.byte	0x04, 0x2f
        /*0002*/ 	.short	(.L_1 - .L_0)
	.align		4
.L_0:
        /*0004*/ 	.word	index@(apply_attention_backward_kernel)
        /*0008*/ 	.word	0x00000020


	//----- nvinfo : EIATTR_FRAME_SIZE
	.align		4
.L_1:
        /*000c*/ 	.byte	0x04, 0x11
        /*000e*/ 	.short	(.L_3 - .L_2)
	.align		4
.L_2:
        /*0010*/ 	.word	index@(apply_attention_backward_kernel)
        /*0014*/ 	.word	0x00000000


	//----- nvinfo : EIATTR_MIN_STACK_SIZE
	.align		4
.L_3:
        /*0018*/ 	.byte	0x04, 0x12
        /*001a*/ 	.short	(.L_5 - .L_4)
	.align		4
.L_4:
        /*001c*/ 	.word	index@(apply_attention_backward_kernel)
        /*0020*/ 	.word	0x00000000
.L_5:


//--------------------- .nv.compat                --------------------------
	.section	.nv.compat,"",@"SHT_CUDA_COMPAT_INFO"
	.align	4
        /*0000*/ 	.byte	0x02, 0x09, 0x00, 0x00, 0x02, 0x02, 0x01, 0x00, 0x02, 0x05, 0x05, 0x00, 0x03, 0x07, 0x01, 0x01
        /*0010*/ 	.byte	0x02, 0x03, 0x00, 0x00, 0x02, 0x06, 0x01, 0x00, 0x04, 0x0b, 0x08, 0x00, 0x09, 0x00, 0x00, 0x00
        /*0020*/ 	.byte	0x00, 0x00, 0x00, 0x00


//--------------------- .nv.info.apply_attention_backward_kernel --------------------------
	.section	.nv.info.apply_attention_backward_kernel,"",@"SHT_CUDA_INFO"
	.sectionflags	@""
	.align	4


	//----- nvinfo : EIATTR_CUDA_API_VERSION
	.align		4
        /*0000*/ 	.byte	0x04, 0x37
        /*0002*/ 	.short	(.L_7 - .L_6)
.L_6:
        /*0004*/ 	.word	0x00000082


	//----- nvinfo : EIATTR_KPARAM_INFO
	.align		4
.L_7:
        /*0008*/ 	.byte	0x04, 0x17
        /*000a*/ 	.short	(.L_9 - .L_8)
.L_8:
        /*000c*/ 	.word	0x00000000
        /*0010*/ 	.short	0x0008
        /*0012*/ 	.short	0x0034
        /*0014*/ 	.byte	0x00, 0xf0, 0x11, 0x00


	//----- nvinfo : EIATTR_KPARAM_INFO
	.align		4
.L_9:
        /*0018*/ 	.byte	0x04, 0x17
        /*001a*/ 	.short	(.L_11 - .L_10)
.L_10:
        /*001c*/ 	.word	0x00000000
        /*0020*/ 	.short	0x0007
        /*0022*/ 	.short	0x0030
        /*0024*/ 	.byte	0x00, 0xf0, 0x11, 0x00


	//----- nvinfo : EIATTR_KPARAM_INFO
	.align		4
.L_11:
        /*0028*/ 	.byte	0x04, 0x17
        /*002a*/ 	.short	(.L_13 - .L_12)
.L_12:
        /*002c*/ 	.word	0x00000000
        /*0030*/ 	.short	0x0006
        /*0032*/ 	.short	0x002c
        /*0034*/ 	.byte	0x00, 0xf0, 0x11, 0x00


	//----- nvinfo : EIATTR_KPARAM_INFO
	.align		4
.L_13:
        /*0038*/ 	.byte	0x04, 0x17
        /*003a*/ 	.short	(.L_15 - .L_14)
.L_14:
        /*003c*/ 	.word	0x00000000
        /*0040*/ 	.short	0x0005
        /*0042*/ 	.short	0x0028
        /*0044*/ 	.byte	0x00, 0xf0, 0x11, 0x00


	//----- nvinfo : EIATTR_KPARAM_INFO
	.align		4
.L_15:
        /*0048*/ 	.byte	0x04, 0x17
        /*004a*/ 	.short	(.L_17 - .L_16)
.L_16:
        /*004c*/ 	.word	0x00000000
        /*0050*/ 	.short	0x0004
        /*0052*/ 	.short	0x0020
        /*0054*/ 	.byte	0x00, 0xf5, 0x21, 0x00


	//----- nvinfo : EIATTR_KPARAM_INFO
	.align		4
.L_17:
        /*0058*/ 	.byte	0x04, 0x17
        /*005a*/ 	.short	(.L_19 - .L_18)
.L_18:
        /*005c*/ 	.word	0x00000000
        /*0060*/ 	.short	0x0003
        /*0062*/ 	.short	0x0018
        /*0064*/ 	.byte	0x00, 0xf5, 0x21, 0x00


	//----- nvinfo : EIATTR_KPARAM_INFO
	.align		4
.L_19:
        /*0068*/ 	.byte	0x04, 0x17
        /*006a*/ 	.short	(.L_21 - .L_20)
.L_20:
        /*006c*/ 	.word	0x00000000
        /*0070*/ 	.short	0x0002
        /*0072*/ 	.short	0x0010
        /*0074*/ 	.byte	0x00, 0xf5, 0x21, 0x00


	//----- nvinfo : EIATTR_KPARAM_INFO
	.align		4
.L_21:
        /*0078*/ 	.byte	0x04, 0x17
        /*007a*/ 	.short	(.L_23 - .L_22)
.L_22:
        /*007c*/ 	.word	0x00000000
        /*0080*/ 	.short	0x0001
        /*0082*/ 	.short	0x0008
        /*0084*/ 	.byte	0x00, 0xf5, 0x21, 0x00


	//----- nvinfo : EIATTR_KPARAM_INFO
	.align		4
.L_23:
        /*0088*/ 	.byte	0x04, 0x17
        /*008a*/ 	.short	(.L_25 - .L_24)
.L_24:
        /*008c*/ 	.word	0x00000000
        /*0090*/ 	.short	0x0000
        /*0092*/ 	.short	0x0000
        /*0094*/ 	.byte	0x00, 0xf5, 0x21, 0x00


	//----- nvinfo : EIATTR_SPARSE_MMA_MASK
	.align		4
.L_25:
        /*0098*/ 	.byte	0x03, 0x50
        /*009a*/ 	.short	0x0000


	//----- nvinfo : EIATTR_MAXREG_COUNT
	.align		4
        /*009c*/ 	.byte	0x03, 0x1b
        /*009e*/ 	.short	0x00ff


	//----- nvinfo : EIATTR_MERCURY_ISA_VERSION
	.align		4
        /*00a0*/ 	.byte	0x03, 0x5f
        /*00a2*/ 	.short	0x0101


	//----- nvinfo : EIATTR_VRC_CTA_INIT_COUNT
	.align		4
        /*00a4*/ 	.byte	0x02, 0x4a
	.zero		1
	.zero		1


	//----- nvinfo : EIATTR_EXIT_INSTR_OFFSETS
	.align		4
        /*00a8*/ 	.byte	0x04, 0x1c
        /*00aa*/ 	.short	(.L_27 - .L_26)


	//   ....[0]....
.L_26:
        /*00ac*/ 	.word	0x000000b0


	//   ....[1]....
        /*00b0*/ 	.word	0x000002b0


	//   ....[2]....
        /*00b4*/ 	.word	0x00001510


	//   ....[3]....
        /*00b8*/ 	.word	0x00001a80


	//   ....[4]....
        /*00bc*/ 	.word	0x00001db0


	//   ....[5]....
        /*00c0*/ 	.word	0x00001f80


	//----- nvinfo : EIATTR_CBANK_PARAM_SIZE
	.align		4
.L_27:
        /*00c4*/ 	.byte	0x03, 0x19
        /*00c6*/ 	.short	0x0038


	//----- nvinfo : EIATTR_PARAM_CBANK
	.align		4
        /*00c8*/ 	.byte	0x04, 0x0a
        /*00ca*/ 	.short	(.L_29 - .L_28)
	.align		4
.L_28:
        /*00cc*/ 	.word	index@(.nv.constant0.apply_attention_backward_kernel)
        /*00d0*/ 	.short	0x0380
        /*00d2*/ 	.short	0x0038


	//----- nvinfo : EIATTR_SW_WAR
	.align		4
.L_29:
        /*00d4*/ 	.byte	0x04, 0x36
        /*00d6*/ 	.short	(.L_31 - .L_30)
.L_30:
        /*00d8*/ 	.word	0x00000008
.L_31:


//--------------------- .nv.callgraph             --------------------------
	.section	.nv.callgraph,"",@"SHT_CUDA_CALLGRAPH"
	.align	4
	.sectionentsize	8
	.align		4
        /*0000*/ 	.word	0x00000000
	.align		4
        /*0004*/ 	.word	0xffffffff
	.align		4
        /*0008*/ 	.word	0x00000000
	.align		4
        /*000c*/ 	.word	0xfffffffe
	.align		4
        /*0010*/ 	.word	0x00000000
	.align		4
        /*0014*/ 	.word	0xfffffffd
	.align		4
        /*0018*/ 	.word	0x00000000
	.align		4
        /*001c*/ 	.word	0xfffffffc


//--------------------- .text.apply_attention_backward_kernel --------------------------
	.section	.text.apply_attention_backward_kernel,"ax",@progbits
	.align	128
        .global         apply_attention_backward_kernel
        .type           apply_attention_backward_kernel,@function
        .size           apply_attention_backward_kernel,(.L_x_5 - apply_attention_backward_kernel)
        .other          apply_attention_backward_kernel,@"STO_CUDA_ENTRY STV_DEFAULT"
apply_attention_backward_kernel:
.text.apply_attention_backward_kernel:
[----:B------:R-:W-:Y:S01]  /*0000*/  LDC R1, c[0x0][0x37c] ;  /* 0x0000df00ff017b82 */ /* 0x000fe20000000800 */
[----:B------:R-:W0:Y:S07]  /*0010*/  S2R R5, SR_TID.X ;  /* 0x0000000000057919 */ /* 0x000e2e0000002100 */
[----:B------:R-:W1:Y:S01]  /*0020*/  LDC.64 R2, c[0x0][0x3a8] ;  /* 0x0000ea00ff027b82 */ /* 0x000e620000000a00 */
[----:B------:R-:W2:Y:S07]  /*0030*/  LDCU.64 UR6, c[0x0][0x3b0] ;  /* 0x00007600ff0677ac */ /* 0x000eae0008000a00 */
[----:B------:R-:W0:Y:S08]  /*0040*/  S2UR UR4, SR_CTAID.X ;  /* 0x00000000000479c3 */ /* 0x000e300000002500 */
[----:B------:R-:W0:Y:S01]  /*0050*/  LDC R8, c[0x0][0x360] ;  /* 0x0000d800ff087b82 */ /* 0x000e220000000800 */
[----:B-1----:R-:W-:-:S04]  /*0060*/  IMAD R2, R3, R2, RZ ;  /* 0x0000000203027224 */ /* 0x002fc800078e02ff */
[----:B--2---:R-:W-:Y:S02]  /*0070*/  IMAD R2, R2, UR6, RZ ;  /* 0x0000000602027c24 */ /* 0x004fe4000f8e02ff */
[----:B0-----:R-:W-:Y:S02]  /*0080*/  IMAD R8, R8, UR4, R5 ;  /* 0x0000000408087c24 */ /* 0x001fe4000f8e0205 */
[----:B------:R-:W-:-:S05]  /*0090*/  IMAD R5, R2, UR7, RZ ;  /* 0x0000000702057c24 */ /* 0x000fca000f8e02ff */
[----:B------:R-:W-:-:S13]  /*00a0*/  ISETP.GE.AND P0, PT, R8, R5, PT ;  /* 0x000000050800720c */ /* 0x000fda0003f06270 */
[----:B------:R-:W-:Y:S05]  /*00b0*/  @P0 EXIT ;  /* 0x000000000000094d */ /* 0x000fea0003800000 */
[----:B------:R-:W-:Y:S01]  /*00c0*/  UIMAD UR4, UR6, UR7, URZ ;  /* 0x00000007060472a4 */ /* 0x000fe2000f8e02ff */
[----:B------:R-:W-:Y:S01]  /*00d0*/  IABS R6, R8 ;  /* 0x0000000800067213 */ /* 0x000fe20000000000 */
[----:B------:R-:W-:-:S04]  /*00e0*/  UISETP.GE.AND UP0, UPT, UR6, 0x1, UPT ;  /* 0x000000010600788c */ /* 0x000fc8000bf06270 */
[----:B------:R-:W-:-:S05]  /*00f0*/  IMAD.U32 R2, RZ, RZ, UR4 ;  /* 0x00000004ff027e24 */ /* 0x000fca000f8e00ff */
[----:B------:R-:W-:-:S04]  /*0100*/  IABS R7, R2 ;  /* 0x0000000200077213 */ /* 0x000fc80000000000 */
[----:B------:R-:W0:Y:S08]  /*0110*/  I2F.RP R0, R7 ;  /* 0x0000000700007306 */ /* 0x000e300000209400 */
[----:B0-----:R-:W0:Y:S02]  /*0120*/  MUFU.RCP R0, R0 ;  /* 0x0000000000007308 */ /* 0x001e240000001000 */
[----:B0-----:R-:W-:-:S06]  /*0130*/  VIADD R4, R0, 0xffffffe ;  /* 0x0ffffffe00047836 */ /* 0x001fcc0000000000 */
[----:B------:R0:W1:Y:S02]  /*0140*/  F2I.FTZ.U32.TRUNC.NTZ R5, R4 ;  /* 0x0000000400057305 */ /* 0x000064000021f000 */
[----:B0-----:R-:W-:Y:S02]  /*0150*/  IMAD.MOV.U32 R4, RZ, RZ, RZ ;  /* 0x000000ffff047224 */ /* 0x001fe400078e00ff */
[----:B-1----:R-:W-:-:S04]  /*0160*/  IMAD.MOV R10, RZ, RZ, -R5 ;  /* 0x000000ffff0a7224 */ /* 0x002fc800078e0a05 */
[----:B------:R-:W-:Y:S01]  /*0170*/  IMAD R9, R10, R7, RZ ;  /* 0x000000070a097224 */ /* 0x000fe200078e02ff */
[----:B------:R-:W-:Y:S01]  /*0180*/  IABS R10, R2 ;  /* 0x00000002000a7213 */ /* 0x000fe20000000000 */
[----:B------:R-:W-:Y:S02]  /*0190*/  IMAD.MOV.U32 R2, RZ, RZ, R6 ;  /* 0x000000ffff027224 */ /* 0x000fe400078e0006 */
[----:B------:R-:W-:-:S04]  /*01a0*/  IMAD.HI.U32 R5, R5, R9, R4 ;  /* 0x0000000905057227 */ /* 0x000fc800078e0004 */
[----:B------:R-:W-:Y:S02]  /*01b0*/  IMAD.MOV R9, RZ, RZ, -R10 ;  /* 0x000000ffff097224 */ /* 0x000fe400078e0a0a */
[----:B------:R-:W-:-:S04]  /*01c0*/  IMAD.HI.U32 R12, R5, R2, RZ ;  /* 0x00000002050c7227 */ /* 0x000fc800078e00ff */
[----:B------:R-:W-:Y:S02]  /*01d0*/  IMAD R0, R12, R9, R2 ;  /* 0x000000090c007224 */ /* 0x000fe400078e0202 */
[----:B------:R-:W-:-:S03]  /*01e0*/  IMAD R9, R3, UR4, RZ ;  /* 0x0000000403097c24 */ /* 0x000fc6000f8e02ff */
[----:B------:R-:W-:-:S13]  /*01f0*/  ISETP.GT.U32.AND P1, PT, R7, R0, PT ;  /* 0x000000000700720c */ /* 0x000fda0003f24070 */
[----:B------:R-:W-:Y:S02]  /*0200*/  @!P1 IMAD.IADD R0, R0, 0x1, -R7 ;  /* 0x0000000100009824 */ /* 0x000fe400078e0a07 */
[----:B------:R-:W-:Y:S01]  /*0210*/  @!P1 VIADD R12, R12, 0x1 ;  /* 0x000000010c0c9836 */ /* 0x000fe20000000000 */
[----:B------:R-:W-:Y:S02]  /*0220*/  ISETP.NE.AND P1, PT, RZ, UR4, PT ;  /* 0x00000004ff007c0c */ /* 0x000fe4000bf25270 */
[----:B------:R-:W-:Y:S02]  /*0230*/  ISETP.GE.U32.AND P0, PT, R0, R7, PT ;  /* 0x000000070000720c */ /* 0x000fe40003f06070 */
[----:B------:R-:W-:Y:S01]  /*0240*/  LOP3.LUT R0, R8, UR4, RZ, 0x3c, !PT ;  /* 0x0000000408007c12 */ /* 0x000fe2000f8e3cff */
[----:B------:R-:W0:Y:S03]  /*0250*/  LDC.64 R6, c[0x0][0x380] ;  /* 0x0000e000ff067b82 */ /* 0x000e260000000a00 */
[----:B------:R-:W-:-:S07]  /*0260*/  ISETP.GE.AND P2, PT, R0, RZ, PT ;  /* 0x000000ff0000720c */ /* 0x000fce0003f46270 */
[----:B------:R-:W-:Y:S01]  /*0270*/  @P0 VIADD R12, R12, 0x1 ;  /* 0x000000010c0c0836 */ /* 0x000fe20000000000 */
[----:B------:R-:W-:-:S05]  /*0280*/  PLOP3.LUT P0, PT, PT, PT, UP0, 0x80, 0x8 ;  /* 0x000000000008781c */ /* 0x000fca0003f0f008 */
[----:B------:R-:W-:Y:S01]  /*0290*/  @!P2 IMAD.MOV R12, RZ, RZ, -R12 ;  /* 0x000000ffff0ca224 */ /* 0x000fe200078e0a0c */
[----:B------:R-:W-:-:S07]  /*02a0*/  @!P1 LOP3.LUT R12, RZ, UR4, RZ, 0x33, !PT ;  /* 0x00000004ff0c9c12 */ /* 0x000fce000f8e33ff */
[----:B------:R-:W-:Y:S05]  /*02b0*/  @!P0 EXIT ;  /* 0x000000000000894d */ /* 0x000fea0003800000 */
[----:B------:R-:W-:Y:S01]  /*02c0*/  IABS R17, UR7 ;  /* 0x0000000700117c13 */ /* 0x000fe20008000000 */
[----:B------:R-:W1:Y:S01]  /*02d0*/  LDCU.64 UR16, c[0x0][0x358] ;  /* 0x00006b00ff1077ac */ /* 0x000e620008000a00 */
[----:B0-----:R-:W-:Y:S02]  /*02e0*/  IMAD.WIDE R6, R8, 0x4, R6 ;  /* 0x0000000408067825 */ /* 0x001fe400078e0206 */
[----:B------:R-:W0:Y:S08]  /*02f0*/  I2F.RP R10, R17 ;  /* 0x00000011000a7306 */ /* 0x000e300000209400 */
[----:B0-----:R-:W0:Y:S01]  /*0300*/  MUFU.RCP R10, R10 ;  /* 0x0000000a000a7308 */ /* 0x001e220000001000 */
[----:B-1----:R1:W5:Y:S01]  /*0310*/  LDG.E.CONSTANT R0, desc[UR16][R6.64] ;  /* 0x0000001006007981 */ /* 0x002362000c1e9900 */
[----:B------:R-:W-:Y:S01]  /*0320*/  IABS R13, R3 ;  /* 0x00000003000d7213 */ /* 0x000fe20000000000 */
[----:B------:R-:W-:Y:S01]  /*0330*/  UISETP.GE.U32.AND UP0, UPT, UR6, 0x8, UPT ;  /* 0x000000080600788c */ /* 0x000fe2000bf06070 */
[----:B------:R-:W-:Y:S01]  /*0340*/  IABS R14, R9 ;  /* 0x00000009000e7213 */ /* 0x000fe20000000000 */
[----:B------:R-:W-:Y:S01]  /*0350*/  UMOV UR4, URZ ;  /* 0x000000ff00047c82 */ /* 0x000fe20008000000 */
[----:B------:R-:W-:-:S02]  /*0360*/  ISETP.NE.AND P1, PT, RZ, UR7, PT ;  /* 0x00000007ff007c0c */ /* 0x000fc4000bf25270 */
[----:B------:R-:W2:Y:S01]  /*0370*/  I2F.RP R18, R13 ;  /* 0x0000000d00127306 */ /* 0x000ea20000209400 */
[----:B------:R-:W-:Y:S01]  /*0380*/  ISETP.GE.AND P6, PT, R12, RZ, PT ;  /* 0x000000ff0c00720c */ /* 0x000fe20003fc6270 */
[----:B-1----:R-:W-:-:S05]  /*0390*/  IMAD.U32 R6, RZ, RZ, UR6 ;  /* 0x00000006ff067e24 */ /* 0x002fca000f8e00ff */
[----:B------:R-:W-:Y:S01]  /*03a0*/  IABS R15, R6 ;  /* 0x00000006000f7213 */ /* 0x000fe20000000000 */
[----:B0-----:R-:W-:Y:S01]  /*03b0*/  VIADD R4, R10, 0xffffffe ;  /* 0x0ffffffe0a047836 */ /* 0x001fe20000000000 */
[----:B------:R-:W-:Y:S08]  /*03c0*/  I2F.RP R19, R14 ;  /* 0x0000000e00137306 */ /* 0x000ff00000209400 */
[----:B------:R0:W1:Y:S08]  /*03d0*/  F2I.FTZ.U32.TRUNC.NTZ R5, R4 ;  /* 0x0000000400057305 */ /* 0x000070000021f000 */
[----:B--2---:R-:W2:Y:S01]  /*03e0*/  MUFU.RCP R18, R18 ;  /* 0x0000001200127308 */ /* 0x004ea20000001000 */
[----:B0-----:R-:W-:-:S02]  /*03f0*/  IMAD.MOV.U32 R4, RZ, RZ, RZ ;  /* 0x000000ffff047224 */ /* 0x001fc400078e00ff */
[----:B-1----:R-:W-:-:S05]  /*0400*/  IMAD.MOV R7, RZ, RZ, -R5 ;  /* 0x000000ffff077224 */ /* 0x002fca00078e0a05 */
[----:B------:R-:W0:Y:S01]  /*0410*/  I2F.RP R16, R15 ;  /* 0x0000000f00107306 */ /* 0x000e220000209400 */
[----:B------:R-:W-:-:S04]  /*0420*/  IMAD.MOV.U32 R6, RZ, RZ, R7 ;  /* 0x000000ffff067224 */ /* 0x000fc800078e0007 */
[----:B------:R-:W-:-:S03]  /*0430*/  IMAD R7, R6, R17, RZ ;  /* 0x0000001106077224 */ /* 0x000fc600078e02ff */
[----:B------:R-:W1:Y:S01]  /*0440*/  MUFU.RCP R19, R19 ;  /* 0x0000001300137308 */ /* 0x000e620000001000 */
[----:B--2---:R-:W-:Y:S01]  /*0450*/  VIADD R10, R18, 0xffffffe ;  /* 0x0ffffffe120a7836 */ /* 0x004fe20000000000 */
[----:B------:R-:W-:Y:S01]  /*0460*/  IABS R18, R9 ;  /* 0x0000000900127213 */ /* 0x000fe20000000000 */
[----:B------:R-:W-:-:S04]  /*0470*/  IMAD.HI.U32 R5, R5, R7, R4 ;  /* 0x0000000705057227 */ /* 0x000fc800078e0004 */
[----:B------:R-:W-:Y:S01]  /*0480*/  IMAD.MOV R18, RZ, RZ, -R18 ;  /* 0x000000ffff127224 */ /* 0x000fe200078e0a12 */
[----:B0-----:R-:W0:Y:S01]  /*0490*/  MUFU.RCP R16, R16 ;  /* 0x0000001000107308 */ /* 0x001e220000001000 */
[----:B------:R-:W-:-:S04]  /*04a0*/  IMAD.HI.U32 R4, R5, R2, RZ ;  /* 0x0000000205047227 */ /* 0x000fc800078e00ff */
[----:B------:R-:W-:-:S03]  /*04b0*/  IMAD.MOV R6, RZ, RZ, -R4 ;  /* 0x000000ffff067224 */ /* 0x000fc600078e0a04 */
[----:B------:R2:W3:Y:S01]  /*04c0*/  F2I.FTZ.U32.TRUNC.NTZ R11, R10 ;  /* 0x0000000a000b7305 */ /* 0x0004e2000021f000 */
[----:B------:R-:W-:Y:S02]  /*04d0*/  IMAD R6, R17, R6, R2 ;  /* 0x0000000611067224 */ /* 0x000fe400078e0202 */
[----:B-1----:R-:W-:-:S03]  /*04e0*/  VIADD R5, R19, 0xffffffe ;  /* 0x0ffffffe13057836 */ /* 0x002fc60000000000 */
[----:B------:R-:W-:-:S03]  /*04f0*/  ISETP.GT.U32.AND P2, PT, R17, R6, PT ;  /* 0x000000061100720c */ /* 0x000fc60003f44070 */
[----:B------:R-:W1:Y:S01]  /*0500*/  F2I.FTZ.U32.TRUNC.NTZ R5, R5 ;  /* 0x0000000500057305 */ /* 0x000e62000021f000 */
[----:B0-----:R-:W-:Y:S02]  /*0510*/  VIADD R7, R16, 0xffffffe ;  /* 0x0ffffffe10077836 */ /* 0x001fe40000000000 */
[----:B--2---:R-:W-:Y:S02]  /*0520*/  IMAD.MOV.U32 R10, RZ, RZ, RZ ;  /* 0x000000ffff0a7224 */ /* 0x004fe400078e00ff */
[----:B---3--:R-:W-:-:S03]  /*0530*/  IMAD.MOV R16, RZ, RZ, -R11 ;  /* 0x000000ffff107224 */ /* 0x008fc600078e0a0b */
[----:B------:R-:W0:Y:S02]  /*0540*/  F2I.FTZ.U32.TRUNC.NTZ R7, R7 ;  /* 0x0000000700077305 */ /* 0x000e24000021f000 */
[----:B------:R-:W-:Y:S02]  /*0550*/  @!P2 IMAD.IADD R6, R6, 0x1, -R17 ;  /* 0x000000010606a824 */ /* 0x000fe400078e0a11 */
[----:B------:R-:W-:-:S03]  /*0560*/  @!P2 VIADD R4, R4, 0x1 ;  /* 0x000000010404a836 */ /* 0x000fc60000000000 */
[----:B------:R-:W-:Y:S01]  /*0570*/  ISETP.GE.U32.AND P0, PT, R6, R17, PT ;  /* 0x000000110600720c */ /* 0x000fe20003f06070 */
[----:B-1----:R-:W-:Y:S01]  /*0580*/  IMAD.MOV R19, RZ, RZ, -R5 ;  /* 0x000000ffff137224 */ /* 0x002fe200078e0a05 */
[----:B------:R-:W-:-:S04]  /*0590*/  LOP3.LUT R6, R8, UR7, RZ, 0x3c, !PT ;  /* 0x0000000708067c12 */ /* 0x000fc8000f8e3cff */
[----:B------:R-:W-:Y:S01]  /*05a0*/  ISETP.GE.AND P3, PT, R6, RZ, PT ;  /* 0x000000ff0600720c */ /* 0x000fe20003f66270 */
[----:B------:R-:W-:Y:S01]  /*05b0*/  IMAD.MOV.U32 R6, RZ, RZ, R16 ;  /* 0x000000ffff067224 */ /* 0x000fe200078e0010 */
[----:B------:R-:W-:-:S03]  /*05c0*/  IABS R16, R12 ;  /* 0x0000000c00107213 */ /* 0x000fc60000000000 */
[----:B------:R-:W-:Y:S02]  /*05d0*/  IMAD R17, R6, R13, RZ ;  /* 0x0000000d06117224 */ /* 0x000fe400078e02ff */
[----:B------:R-:W-:Y:S02]  /*05e0*/  @P0 VIADD R4, R4, 0x1 ;  /* 0x0000000104040836 */ /* 0x000fe40000000000 */
[----:B------:R-:W-:-:S04]  /*05f0*/  IMAD.HI.U32 R11, R11, R17, R10 ;  /* 0x000000110b0b7227 */ /* 0x000fc800078e000a */
[----:B------:R-:W-:Y:S02]  /*0600*/  IMAD.MOV.U32 R10, RZ, RZ, R4 ;  /* 0x000000ffff0a7224 */ /* 0x000fe400078e0004 */
[----:B------:R-:W-:Y:S02]  /*0610*/  IMAD R17, R19, R14, RZ ;  /* 0x0000000e13117224 */ /* 0x000fe400078e02ff */
[----:B------:R-:W-:Y:S02]  /*0620*/  IMAD.MOV.U32 R4, RZ, RZ, RZ ;  /* 0x000000ffff047224 */ /* 0x000fe400078e00ff */
[----:B0-----:R-:W-:Y:S02]  /*0630*/  IMAD.MOV R6, RZ, RZ, -R7 ;  /* 0x000000ffff067224 */ /* 0x001fe400078e0a07 */
[----:B------:R-:W-:-:S04]  /*0640*/  IMAD.HI.U32 R5, R5, R17, R4 ;  /* 0x0000001105057227 */ /* 0x000fc800078e0004 */
[----:B------:R-:W-:Y:S02]  /*0650*/  IMAD.MOV.U32 R4, RZ, RZ, R16 ;  /* 0x000000ffff047224 */ /* 0x000fe400078e0010 */
[----:B------:R-:W-:Y:S02]  /*0660*/  IMAD R17, R6, R15, RZ ;  /* 0x0000000f06117224 */ /* 0x000fe400078e02ff */
[----:B------:R-:W-:Y:S01]  /*0670*/  @!P3 IMAD.MOV R10, RZ, RZ, -R10 ;  /* 0x000000ffff0ab224 */ /* 0x000fe200078e0a0a */
[----:B------:R-:W-:Y:S01]  /*0680*/  @!P1 LOP3.LUT R10, RZ, UR7, RZ, 0x33, !PT ;  /* 0x00000007ff0a9c12 */ /* 0x000fe2000f8e33ff */
[----:B------:R-:W-:Y:S02]  /*0690*/  IMAD.MOV.U32 R6, RZ, RZ, RZ ;  /* 0x000000ffff067224 */ /* 0x000fe400078e00ff */
[----:B------:R-:W-:Y:S01]  /*06a0*/  IMAD.HI.U32 R11, R11, R4, RZ ;  /* 0x000000040b0b7227 */ /* 0x000fe200078e00ff */
[----:B------:R-:W-:-:S03]  /*06b0*/  IABS R16, R10 ;  /* 0x0000000a00107213 */ /* 0x000fc60000000000 */
[----:B------:R-:W-:-:S04]  /*06c0*/  IMAD.HI.U32 R6, R7, R17, R6 ;  /* 0x0000001107067227 */ /* 0x000fc800078e0006 */
[----:B------:R-:W-:Y:S02]  /*06d0*/  IMAD.MOV R11, RZ, RZ, -R11 ;  /* 0x000000ffff0b7224 */ /* 0x000fe400078e0a0b */
[----:B------:R-:W-:Y:S02]  /*06e0*/  IMAD.MOV.U32 R7, RZ, RZ, R18 ;  /* 0x000000ffff077224 */ /* 0x000fe400078e0012 */
[----:B------:R-:W-:-:S04]  /*06f0*/  IMAD.HI.U32 R5, R5, R2, RZ ;  /* 0x0000000205057227 */ /* 0x000fc800078e00ff */
[----:B------:R-:W-:Y:S02]  /*0700*/  IMAD R4, R13, R11, R4 ;  /* 0x0000000b0d047224 */ /* 0x000fe400078e0204 */
[----:B------:R-:W-:Y:S02]  /*0710*/  IMAD R7, R5, R7, R2 ;  /* 0x0000000705077224 */ /* 0x000fe400078e0202 */
[----:B------:R-:W-:Y:S01]  /*0720*/  IMAD.HI.U32 R6, R6, R16, RZ ;  /* 0x0000001006067227 */ /* 0x000fe200078e00ff */
[----:B------:R-:W-:Y:S02]  /*0730*/  ISETP.GT.U32.AND P1, PT, R13, R4, PT ;  /* 0x000000040d00720c */ /* 0x000fe40003f24070 */
[----:B------:R-:W-:Y:S01]  /*0740*/  ISETP.GT.U32.AND P2, PT, R14, R7, PT ;  /* 0x000000070e00720c */ /* 0x000fe20003f44070 */
[----:B------:R-:W-:-:S04]  /*0750*/  IMAD.MOV R6, RZ, RZ, -R6 ;  /* 0x000000ffff067224 */ /* 0x000fc800078e0a06 */
[----:B------:R-:W-:Y:S01]  /*0760*/  IMAD R2, R15, R6, R16 ;  /* 0x000000060f027224 */ /* 0x000fe200078e0210 */
[----:B------:R-:W-:-:S04]  /*0770*/  LOP3.LUT R6, R8, R9, RZ, 0x3c, !PT ;  /* 0x0000000908067212 */ /* 0x000fc800078e3cff */
[----:B------:R-:W-:Y:S01]  /*0780*/  ISETP.GT.U32.AND P0, PT, R15, R2, PT ;  /* 0x000000020f00720c */ /* 0x000fe20003f04070 */
[----:B------:R-:W-:Y:S01]  /*0790*/  @!P1 IMAD.IADD R4, R4, 0x1, -R13 ;  /* 0x0000000104049824 */ /* 0x000fe200078e0a0d */
[----:B------:R-:W-:Y:S01]  /*07a0*/  ISETP.GE.AND P5, PT, R6, RZ, PT ;  /* 0x000000ff0600720c */ /* 0x000fe20003fa6270 */
[----:B------:R-:W-:Y:S01]  /*07b0*/  @!P2 IMAD.IADD R7, R7, 0x1, -R14 ;  /* 0x000000010707a824 */ /* 0x000fe200078e0a0e */
[----:B------:R-:W-:Y:S01]  /*07c0*/  ISETP.NE.AND P1, PT, R9, RZ, PT ;  /* 0x000000ff0900720c */ /* 0x000fe20003f25270 */
[----:B------:R-:W-:Y:S01]  /*07d0*/  @!P2 VIADD R5, R5, 0x1 ;  /* 0x000000010505a836 */ /* 0x000fe20000000000 */
[----:B------:R-:W-:Y:S02]  /*07e0*/  ISETP.GT.U32.AND P4, PT, R13, R4, PT ;  /* 0x000000040d00720c */ /* 0x000fe40003f84070 */
[----:B------:R-:W-:-:S05]  /*07f0*/  ISETP.GE.U32.AND P3, PT, R7, R14, PT ;  /* 0x0000000e0700720c */ /* 0x000fca0003f66070 */
[----:B------:R-:W-:Y:S01]  /*0800*/  @!P0 IMAD.IADD R2, R2, 0x1, -R15 ;  /* 0x0000000102028824 */ /* 0x000fe200078e0a0f */
[----:B------:R-:W-:-:S04]  /*0810*/  ISETP.NE.AND P0, PT, R3, RZ, PT ;  /* 0x000000ff0300720c */ /* 0x000fc80003f05270 */
[----:B------:R-:W-:Y:S01]  /*0820*/  ISETP.GT.U32.AND P2, PT, R15, R2, PT ;  /* 0x000000020f00720c */ /* 0x000fe20003f44070 */
[----:B------:R-:W-:Y:S01]  /*0830*/  @!P4 IMAD.IADD R4, R4, 0x1, -R13 ;  /* 0x000000010404c824 */ /* 0x000fe200078e0a0d */
[----:B------:R-:W-:Y:S01]  /*0840*/  ISETP.GE.AND P4, PT, R10, RZ, PT ;  /* 0x000000ff0a00720c */ /* 0x000fe20003f86270 */
[----:B------:R-:W-:Y:S01]  /*0850*/  @P3 VIADD R5, R5, 0x1 ;  /* 0x0000000105053836 */ /* 0x000fe20000000000 */
[----:B------:R-:W-:Y:S01]  /*0860*/  ISETP.NE.AND P3, PT, RZ, UR6, PT ;  /* 0x00000006ff007c0c */ /* 0x000fe2000bf65270 */
[----:B------:R-:W-:Y:S02]  /*0870*/  @!P6 IMAD.MOV R4, RZ, RZ, -R4 ;  /* 0x000000ffff04e224 */ /* 0x000fe400078e0a04 */
[----:B------:R-:W-:Y:S01]  /*0880*/  @!P5 IMAD.MOV R5, RZ, RZ, -R5 ;  /* 0x000000ffff05d224 */ /* 0x000fe200078e0a05 */
[----:B------:R-:W-:Y:S02]  /*0890*/  @!P1 LOP3.LUT R5, RZ, R9, RZ, 0x33, !PT ;  /* 0x00000009ff059212 */ /* 0x000fe400078e33ff */
[----:B------:R-:W-:-:S03]  /*08a0*/  @!P0 LOP3.LUT R4, RZ, R3, RZ, 0x33, !PT ;  /* 0x00000003ff048212 */ /* 0x000fc600078e33ff */
[----:B------:R-:W-:Y:S02]  /*08b0*/  @!P2 IMAD.IADD R2, R2, 0x1, -R15 ;  /* 0x000000010202a824 */ /* 0x000fe400078e0a0f */
[----:B------:R-:W-:Y:S02]  /*08c0*/  IMAD R3, R5, R3, R4 ;  /* 0x0000000305037224 */ /* 0x000fe400078e0204 */
[----:B------:R-:W-:Y:S01]  /*08d0*/  @!P4 IMAD.MOV R2, RZ, RZ, -R2 ;  /* 0x000000ffff02c224 */ /* 0x000fe200078e0a02 */
[----:B------:R-:W-:Y:S01]  /*08e0*/  @!P3 LOP3.LUT R2, RZ, UR6, RZ, 0x33, !PT ;  /* 0x00000006ff02bc12 */ /* 0x000fe2000f8e33ff */
[----:B------:R-:W-:Y:S02]  /*08f0*/  IMAD R3, R3, UR6, RZ ;  /* 0x0000000603037c24 */ /* 0x000fe4000f8e02ff */
[----:B------:R-:W-:Y:S02]  /*0900*/  IMAD.MOV R5, RZ, RZ, -R10 ;  /* 0x000000ffff057224 */ /* 0x000fe400078e0a0a */
[----:B------:R-:W-:-:S02]  /*0910*/  IMAD.IADD R4, R2, 0x1, R3 ;  /* 0x0000000102047824 */ /* 0x000fc400078e0203 */
[----:B------:R-:W-:Y:S02]  /*0920*/  IMAD R2, R3, UR7, RZ ;  /* 0x0000000703027c24 */ /* 0x000fe4000f8e02ff */
[----:B------:R-:W-:Y:S02]  /*0930*/  IMAD R3, R4, UR6, RZ ;  /* 0x0000000604037c24 */ /* 0x000fe4000f8e02ff */
[----:B------:R-:W-:Y:S01]  /*0940*/  IMAD R5, R5, UR7, R8 ;  /* 0x0000000705057c24 */ /* 0x000fe2000f8e0208 */
[----:B------:R-:W-:Y:S02]  /*0950*/  SHF.R.S32.HI R4, RZ, 0x1f, R2 ;  /* 0x0000001fff047819 */ /* 0x000fe40000011402 */
[----:B------:R-:W-:Y:S01]  /*0960*/  SHF.R.S32.HI R6, RZ, 0x1f, R3 ;  /* 0x0000001fff067819 */ /* 0x000fe20000011403 */
[----:B------:R-:W-:Y:S06]  /*0970*/  BRA.U !UP0, `(.L_x_0) ;  /* 0x0000000908dc7547 */ /* 0x000fec000b800000 */
[----:B------:R-:W0:Y:S01]  /*0980*/  LDCU.64 UR14, c[0x0][0x388] ;  /* 0x00007100ff0e77ac */ /* 0x000e220008000a00 */
[----:B------:R-:W-:Y:S01]  /*0990*/  LEA R16, P0, R3, 0x10, 0x2 ;  /* 0x0000001003107811 */ /* 0x000fe200078010ff */
[----:B------:R-:W-:Y:S01]  /*09a0*/  VIADD R9, R5, UR7 ;  /* 0x0000000705097c36 */ /* 0x000fe20008000000 */
[----:B------:R-:W1:Y:S02]  /*09b0*/  LDCU.64 UR18, c[0x0][0x398] ;  /* 0x00007300ff1277ac */ /* 0x000e640008000a00 */
[----:B------:R-:W-:Y:S01]  /*09c0*/  LEA.HI.X R17, R3, RZ, R6, 0x2, P0 ;  /* 0x000000ff03117211 */ /* 0x000fe200000f1406 */
[----:B------:R-:W-:Y:S01]  /*09d0*/  IMAD.IADD R8, R5, 0x1, R2 ;  /* 0x0000000105087824 */ /* 0x000fe200078e0202 */
[----:B------:R-:W-:Y:S01]  /*09e0*/  USHF.L.U32 UR9, UR7, 0x1, URZ ;  /* 0x0000000107097899 */ /* 0x000fe200080006ff */
[----:B------:R-:W-:Y:S01]  /*09f0*/  IMAD.MOV.U32 R23, RZ, RZ, R5 ;  /* 0x000000ffff177224 */ /* 0x000fe200078e0005 */
[----:B------:R-:W-:Y:S02]  /*0a00*/  UIMAD UR10, UR7, 0x3, URZ ;  /* 0x00000003070a78a4 */ /* 0x000fe4000f8e02ff */
[----:B------:R-:W-:-:S02]  /*0a10*/  USHF.L.U32 UR11, UR7, 0x2, URZ ;  /* 0x00000002070b7899 */ /* 0x000fc400080006ff */
[----:B------:R-:W-:Y:S01]  /*0a20*/  UIMAD UR12, UR7, 0x5, URZ ;  /* 0x00000005070c78a4 */ /* 0x000fe2000f8e02ff */
[C---:B------:R-:W-:Y:S01]  /*0a30*/  VIADD R11, R5.reuse, UR9 ;  /* 0x00000009050b7c36 */ /* 0x040fe20008000000 */
[----:B------:R-:W-:Y:S01]  /*0a40*/  UIMAD UR13, UR7, 0x6, URZ ;  /* 0x00000006070d78a4 */ /* 0x000fe2000f8e02ff */
[C---:B------:R-:W-:Y:S01]  /*0a50*/  VIADD R25, R5.reuse, UR10 ;  /* 0x0000000a05197c36 */ /* 0x040fe20008000000 */
[C---:B0-----:R-:W-:Y:S01]  /*0a60*/  IADD3 R14, P1, PT, R16.reuse, UR14, RZ ;  /* 0x0000000e100e7c10 */ /* 0x041fe2000ff3e0ff */
[----:B------:R-:W-:Y:S01]  /*0a70*/  UIMAD UR14, UR7, 0x7, URZ ;  /* 0x00000007070e78a4 */ /* 0x000fe2000f8e02ff */
[C---:B------:R-:W-:Y:S01]  /*0a80*/  VIADD R27, R5.reuse, UR11 ;  /* 0x0000000b051b7c36 */ /* 0x040fe20008000000 */
[----:B------:R-:W-:Y:S01]  /*0a90*/  ULOP3.LUT UR4, UR6, 0x7ffffff8, URZ, 0xc0, !UPT ;  /* 0x7ffffff806047892 */ /* 0x000fe2000f8ec0ff */
[----:B-1----:R-:W-:Y:S01]  /*0aa0*/  IADD3 R16, P0, PT, R16, UR18, RZ ;  /* 0x0000001210107c10 */ /* 0x002fe2000ff1e0ff */
[----:B------:R-:W-:Y:S01]  /*0ab0*/  VIADD R29, R5, UR12 ;  /* 0x0000000c051d7c36 */ /* 0x000fe20008000000 */
[----:B------:R-:W-:Y:S01]  /*0ac0*/  IADD3.X R15, PT, PT, R17, UR15, RZ, P1, !PT ;  /* 0x0000000f110f7c10 */ /* 0x000fe20008ffe4ff */
[----:B------:R-:W-:Y:S01]  /*0ad0*/  VIADD R10, R5, UR13 ;  /* 0x0000000d050a7c36 */ /* 0x000fe20008000000 */
[----:B------:R-:W-:Y:S01]  /*0ae0*/  IADD3.X R17, PT, PT, R17, UR19, RZ, P0, !PT ;  /* 0x0000001311117c10 */ /* 0x000fe200087fe4ff */
[----:B------:R-:W-:Y:S01]  /*0af0*/  VIADD R7, R5, UR14 ;  /* 0x0000000e05077c36 */ /* 0x000fe20008000000 */
[----:B------:R-:W-:Y:S01]  /*0b00*/  UIADD3 UR5, UPT, UPT, -UR4, URZ, URZ ;  /* 0x000000ff04057290 */ /* 0x000fe2000fffe1ff */
[----:B------:R-:W0:Y:S01]  /*0b10*/  LDCU UR8, c[0x0][0x3b4] ;  /* 0x00007680ff0877ac */ /* 0x000e220008000800 */
[----:B------:R-:W1:Y:S01]  /*0b20*/  LDCU.64 UR22, c[0x0][0x3a0] ;  /* 0x00007400ff1677ac */ /* 0x000e620008000a00 */
[----:B------:R-:W2:Y:S01]  /*0b30*/  LDCU.64 UR20, c[0x0][0x390] ;  /* 0x00007200ff1477ac */ /* 0x000ea20008000a00 */
[----:B------:R-:W-:-:S08]  /*0b40*/  UMOV UR4, URZ ;  /* 0x000000ff00047c82 */ /* 0x000fd00008000000 */
.L_x_1:
[----:B------:R-:W-:-:S04]  /*0b50*/  IADD3 R13, P0, PT, R2, R23, RZ ;  /* 0x00000017020d7210 */ /* 0x000fc80007f1e0ff */
[----:B------:R-:W-:Y:S02]  /*0b60*/  LEA.HI.X.SX32 R18, R23, R4, 0x1, P0 ;  /* 0x0000000417127211 */ /* 0x000fe400000f0eff */
[----:B--2---:R-:W-:-:S04]  /*0b70*/  LEA R12, P0, R13, UR20, 0x2 ;  /* 0x000000140d0c7c11 */ /* 0x004fc8000f8010ff */
[----:B------:R-:W-:-:S06]  /*0b80*/  LEA.HI.X R13, R13, UR21, R18, 0x2, P0 ;  /* 0x000000150d0d7c11 */ /* 0x000fcc00080f1412 */
[----:B------:R2:W3:Y:S01]  /*0b90*/  LDG.E.CONSTANT R13, desc[UR16][R12.64] ;  /* 0x000000100c0d7981 */ /* 0x0004e2000c1e9900 */
[----:B------:R-:W-:Y:S01]  /*0ba0*/  IADD3 RZ, P2, PT, R5, R2, RZ ;  /* 0x0000000205ff7210 */ /* 0x000fe20007f5e0ff */
[----:B--2---:R-:W-:Y:S01]  /*0bb0*/  IMAD.MOV.U32 R12, RZ, RZ, R16 ;  /* 0x000000ffff0c7224 */ /* 0x004fe200078e0010 */
[----:B------:R-:W-:Y:S01]  /*0bc0*/  IADD3 R16, P1, PT, R2, R9, RZ ;  /* 0x0000000902107210 */ /* 0x000fe20007f3e0ff */
[----:B---3-5:R-:W-:Y:S01]  /*0bd0*/  FMUL R24, R0, R13 ;  /* 0x0000000d00187220 */ /* 0x028fe20000400000 */
[----:B------:R-:W-:Y:S02]  /*0be0*/  IMAD.MOV.U32 R13, RZ, RZ, R17 ;  /* 0x000000ffff0d7224 */ /* 0x000fe400078e0011 */
[----:B------:R-:W-:Y:S02]  /*0bf0*/  LEA.HI.X.SX32 R17, R9, R4, 0x1, P1 ;  /* 0x0000000409117211 */ /* 0x000fe400008f0eff */
[----:B------:R-:W-:Y:S01]  /*0c00*/  LEA R18, P1, R16, UR20, 0x2 ;  /* 0x0000001410127c11 */ /* 0x000fe2000f8210ff */
[----:B------:R-:W-:Y:S01]  /*0c10*/  IMAD.U32 R20, RZ, RZ, UR4 ;  /* 0x00000004ff147e24 */ /* 0x000fe2000f8e00ff */
[----:B------:R-:W-:Y:S01]  /*0c20*/  IADD3 R21, P0, PT, R8, UR4, RZ ;  /* 0x0000000408157c10 */ /* 0x000fe2000ff1e0ff */
[----:B------:R0:W-:Y:S01]  /*0c30*/  REDG.E.ADD.F32.FTZ.RN.STRONG.GPU desc[UR16][R12.64+-0x10], R24 ;  /* 0xfffff0180c0079a6 */ /* 0x0001e2000c12f310 */
[----:B------:R-:W-:-:S02]  /*0c40*/  LEA.HI.X R19, R16, UR21, R17, 0x2, P1 ;  /* 0x0000001510137c11 */ /* 0x000fc400088f1411 */
[----:B------:R-:W-:Y:S01]  /*0c50*/  LEA.HI.X.SX32 R22, R5, R4, 0x1, P2 ;  /* 0x0000000405167211 */ /* 0x000fe200010f0eff */
[----:B------:R-:W2:Y:S03]  /*0c60*/  LDG.E.CONSTANT R17, desc[UR16][R14.64+-0x10] ;  /* 0xfffff0100e117981 */ /* 0x000ea6000c1e9900 */
[----:B------:R-:W-:Y:S01]  /*0c70*/  LEA.HI.X.SX32 R16, R20, R22, 0x1, P0 ;  /* 0x0000001614107211 */ /* 0x000fe200000f0eff */
[----:B------:R-:W3:Y:S01]  /*0c80*/  LDG.E.CONSTANT R19, desc[UR16][R18.64] ;  /* 0x0000001012137981 */ /* 0x000ee2000c1e9900 */
[----:B-1----:R-:W-:-:S04]  /*0c90*/  LEA R20, P0, R21, UR22, 0x2 ;  /* 0x0000001615147c11 */ /* 0x002fc8000f8010ff */
[----:B------:R-:W-:Y:S02]  /*0ca0*/  LEA.HI.X R21, R21, UR23, R16, 0x2, P0 ;  /* 0x0000001715157c11 */ /* 0x000fe400080f1410 */
[----:B0-----:R-:W-:Y:S01]  /*0cb0*/  IADD3 R24, P0, PT, R8, UR8, RZ ;  /* 0x0000000808187c10 */ /* 0x001fe2000ff1e0ff */
[----:B--2---:R-:W-:Y:S01]  /*0cc0*/  FMUL R26, R0, R17 ;  /* 0x00000011001a7220 */ /* 0x004fe20000400000 */
[----:B------:R-:W-:Y:S01]  /*0cd0*/  IADD3 R17, P1, PT, R2, R11, RZ ;  /* 0x0000000b02117210 */ /* 0x000fe20007f3e0ff */
[----:B---3--:R-:W-:-:S03]  /*0ce0*/  FMUL R28, R0, R19 ;  /* 0x00000013001c7220 */ /* 0x008fc60000400000 */
[----:B------:R-:W-:Y:S01]  /*0cf0*/  LEA.HI.X.SX32 R18, R11, R4, 0x1, P1 ;  /* 0x000000040b127211 */ /* 0x000fe200008f0eff */
[----:B------:R-:W-:Y:S01]  /*0d00*/  IMAD.U32 R19, RZ, RZ, UR8 ;  /* 0x00000008ff137e24 */ /* 0x000fe2000f8e00ff */
[C---:B------:R-:W-:Y:S01]  /*0d10*/  LEA R16, P1, R17.reuse, UR20, 0x2 ;  /* 0x0000001411107c11 */ /* 0x040fe2000f8210ff */
[----:B------:R0:W-:Y:S03]  /*0d20*/  REDG.E.ADD.F32.FTZ.RN.STRONG.GPU desc[UR16][R20.64], R26 ;  /* 0x0000001a140079a6 */ /* 0x0001e6000c12f310 */
[----:B------:R-:W-:Y:S01]  /*0d30*/  LEA.HI.X R17, R17, UR21, R18, 0x2, P1 ;  /* 0x0000001511117c11 */ /* 0x000fe200088f1412 */
[----:B------:R1:W-:Y:S01]  /*0d40*/  REDG.E.ADD.F32.FTZ.RN.STRONG.GPU desc[UR16][R12.64+-0xc], R28 ;  /* 0xfffff41c0c0079a6 */ /* 0x0003e2000c12f310 */
[----:B------:R-:W-:Y:S02]  /*0d50*/  LEA.HI.X.SX32 R19, R19, R22, 0x1, P0 ;  /* 0x0000001613137211 */ /* 0x000fe400000f0eff */
[----:B------:R-:W-:-:S02]  /*0d60*/  LEA R18, P0, R24, UR22, 0x2 ;  /* 0x0000001618127c11 */ /* 0x000fc4000f8010ff */
[----:B------:R-:W2:Y:S02]  /*0d70*/  LDG.E.CONSTANT R17, desc[UR16][R16.64] ;  /* 0x0000001010117981 */ /* 0x000ea4000c1e9900 */
[----:B------:R-:W-:Y:S02]  /*0d80*/  LEA.HI.X R19, R24, UR23, R19, 0x2, P0 ;  /* 0x0000001718137c11 */ /* 0x000fe400080f1413 */
[----:B------:R-:W3:Y:S01]  /*0d90*/  LDG.E.CONSTANT R24, desc[UR16][R14.64+-0xc] ;  /* 0xfffff4100e187981 */ /* 0x000ee2000c1e9900 */
[----:B0-----:R-:W-:Y:S02]  /*0da0*/  IADD3 R20, P1, PT, R2, R25, RZ ;  /* 0x0000001902147210 */ /* 0x001fe40007f3e0ff */
[----:B------:R-:W-:Y:S02]  /*0db0*/  IADD3 R21, P0, PT, R8, UR9, RZ ;  /* 0x0000000908157c10 */ /* 0x000fe4000ff1e0ff */
[----:B-1----:R-:W-:Y:S01]  /*0dc0*/  LEA.HI.X.SX32 R28, R25, R4, 0x1, P1 ;  /* 0x00000004191c7211 */ /* 0x002fe200008f0eff */
[C---:B---3--:R-:W-:Y:S01]  /*0dd0*/  FMUL R24, R0.reuse, R24 ;  /* 0x0000001800187220 */ /* 0x048fe20000400000 */
[----:B--2---:R-:W-:Y:S01]  /*0de0*/  FMUL R26, R0, R17 ;  /* 0x00000011001a7220 */ /* 0x004fe20000400000 */
[----:B------:R-:W-:-:S03]  /*0df0*/  IMAD.U32 R17, RZ, RZ, UR9 ;  /* 0x00000009ff117e24 */ /* 0x000fc6000f8e00ff */
[----:B------:R0:W-:Y:S02]  /*0e00*/  REDG.E.ADD.F32.FTZ.RN.STRONG.GPU desc[UR16][R18.64], R24 ;  /* 0x00000018120079a6 */ /* 0x0001e4000c12f310 */
[----:B------:R-:W-:Y:S02]  /*0e10*/  LEA.HI.X.SX32 R16, R17, R22, 0x1, P0 ;  /* 0x0000001611107211 */ /* 0x000fe400000f0eff */
[----:B------:R-:W2:Y:S04]  /*0e20*/  LDG.E.CONSTANT R17, desc[UR16][R14.64+-0x8] ;  /* 0xfffff8100e117981 */ /* 0x000ea8000c1e9900 */
[----:B------:R1:W-:Y:S01]  /*0e30*/  REDG.E.ADD.F32.FTZ.RN.STRONG.GPU desc[UR16][R12.64+-0x8], R26 ;  /* 0xfffff81a0c0079a6 */ /* 0x0003e2000c12f310 */
[----:B0-----:R-:W-:-:S04]  /*0e40*/  LEA R18, P1, R20, UR20, 0x2 ;  /* 0x0000001414127c11 */ /* 0x001fc8000f8210ff */
[----:B------:R-:W-:-:S06]  /*0e50*/  LEA.HI.X R19, R20, UR21, R28, 0x2, P1 ;  /* 0x0000001514137c11 */ /* 0x000fcc00088f141c */
[----:B------:R0:W1:Y:S01]  /*0e60*/  LDG.E.CONSTANT R19, desc[UR16][R18.64] ;  /* 0x0000001012137981 */ /* 0x000062000c1e9900 */
[----:B------:R-:W-:-:S04]  /*0e70*/  LEA R20, P0, R21, UR22, 0x2 ;  /* 0x0000001615147c11 */ /* 0x000fc8000f8010ff */
[----:B------:R-:W-:Y:S02]  /*0e80*/  LEA.HI.X R21, R21, UR23, R16, 0x2, P0 ;  /* 0x0000001715157c11 */ /* 0x000fe400080f1410 */
[----:B------:R-:W-:Y:S01]  /*0e90*/  IADD3 R24, P0, PT, R8, UR10, RZ ;  /* 0x0000000a08187c10 */ /* 0x000fe2000ff1e0ff */
[----:B--2---:R-:W-:Y:S01]  /*0ea0*/  FMUL R28, R0, R17 ;  /* 0x00000011001c7220 */ /* 0x004fe20000400000 */
[----:B------:R-:W-:-:S04]  /*0eb0*/  IADD3 R17, P1, PT, R2, R27, RZ ;  /* 0x0000001b02117210 */ /* 0x000fc80007f3e0ff */
[----:B0-----:R-:W-:Y:S01]  /*0ec0*/  LEA.HI.X.SX32 R18, R27, R4, 0x1, P1 ;  /* 0x000000041b127211 */ /* 0x001fe200008f0eff */
[----:B------:R0:W-:Y:S01]  /*0ed0*/  REDG.E.ADD.F32.FTZ.RN.STRONG.GPU desc[UR16][R20.64], R28 ;  /* 0x0000001c140079a6 */ /* 0x0001e2000c12f310 */
[----:B------:R-:W-:-:S04]  /*0ee0*/  LEA R16, P1, R17, UR20, 0x2 ;  /* 0x0000001411107c11 */ /* 0x000fc8000f8210ff */
[----:B------:R-:W-:-:S06]  /*0ef0*/  LEA.HI.X R17, R17, UR21, R18, 0x2, P1 ;  /* 0x0000001511117c11 */ /* 0x000fcc00088f1412 */
[----:B------:R-:W2:Y:S01]  /*0f00*/  LDG.E.CONSTANT R17, desc[UR16][R16.64] ;  /* 0x0000001010117981 */ /* 0x000ea2000c1e9900 */
[----:B-1----:R-:W-:Y:S01]  /*0f10*/  FMUL R26, R0, R19 ;  /* 0x00000013001a7220 */ /* 0x002fe20000400000 */
[----:B------:R-:W-:Y:S01]  /*0f20*/  IMAD.U32 R19, RZ, RZ, UR10 ;  /* 0x0000000aff137e24 */ /* 0x000fe2000f8e00ff */
[----:B0-----:R-:W-:-:S03]  /*0f30*/  IADD3 R20, P1, PT, R2, R29, RZ ;  /* 0x0000001d02147210 */ /* 0x001fc60007f3e0ff */
[----:B------:R0:W-:Y:S01]  /*0f40*/  REDG.E.ADD.F32.FTZ.RN.STRONG.GPU desc[UR16][R12.64+-0x4], R26 ;  /* 0xfffffc1a0c0079a6 */ /* 0x0001e2000c12f310 */
[----:B------:R-:W-:Y:S02]  /*0f50*/  LEA.HI.X.SX32 R19, R19, R22, 0x1, P0 ;  /* 0x0000001613137211 */ /* 0x000fe400000f0eff */
[----:B------:R-:W-:-:S04]  /*0f60*/  LEA R18, P0, R24, UR22, 0x2 ;  /* 0x0000001618127c11 */ /* 0x000fc8000f8010ff */
[----:B------:R-:W-:Y:S02]  /*0f70*/  LEA.HI.X R19, R24, UR23, R19, 0x2, P0 ;  /* 0x0000001718137c11 */ /* 0x000fe400080f1413 */
[----:B------:R-:W3:Y:S01]  /*0f80*/  LDG.E.CONSTANT R24, desc[UR16][R14.64+-0x4] ;  /* 0xfffffc100e187981 */ /* 0x000ee2000c1e9900 */
[----:B------:R-:W-:Y:S02]  /*0f90*/  IADD3 R21, P0, PT, R8, UR11, RZ ;  /* 0x0000000b08157c10 */ /* 0x000fe4000ff1e0ff */
[----:B0-----:R-:W-:Y:S01]  /*0fa0*/  LEA.HI.X.SX32 R26, R29, R4, 0x1, P1 ;  /* 0x000000041d1a7211 */ /* 0x001fe200008f0eff */
[----:B--2---:R-:W-:Y:S01]  /*0fb0*/  FMUL R28, R0, R17 ;  /* 0x00000011001c7220 */ /* 0x004fe20000400000 */
[----:B------:R-:W-:-:S05]  /*0fc0*/  IMAD.U32 R17, RZ, RZ, UR11 ;  /* 0x0000000bff117e24 */ /* 0x000fca000f8e00ff */
[----:B------:R-:W-:Y:S02]  /*0fd0*/  LEA.HI.X.SX32 R16, R17, R22, 0x1, P0 ;  /* 0x0000001611107211 */ /* 0x000fe400000f0eff */
[----:B------:R-:W2:Y:S01]  /*0fe0*/  LDG.E.CONSTANT R17, desc[UR16][R14.64] ;  /* 0x000000100e117981 */ /* 0x000ea2000c1e9900 */
[----:B---3--:R-:W-:-:S05]  /*0ff0*/  FMUL R24, R0, R24 ;  /* 0x0000001800187220 */ /* 0x008fca0000400000 */
[----:B------:R0:W-:Y:S04]  /*1000*/  REDG.E.ADD.F32.FTZ.RN.STRONG.GPU desc[UR16][R18.64], R24 ;  /* 0x00000018120079a6 */ /* 0x0001e8000c12f310 */
        /* <DEDUP_REMOVED lines=13> */
[----:B------:R2:W3:Y:S01]  /*10e0*/  LDG.E.CONSTANT R17, desc[UR16][R16.64] ;  /* 0x0000001010117981 */ /* 0x0004e2000c1e9900 */
[----:B-1----:R-:W-:Y:S01]  /*10f0*/  FMUL R28, R0, R19 ;  /* 0x00000013001c7220 */ /* 0x002fe20000400000 */
[----:B------:R-:W-:-:S04]  /*1100*/  IMAD.U32 R19, RZ, RZ, UR12 ;  /* 0x0000000cff137e24 */ /* 0x000fc8000f8e00ff */
[----:B------:R1:W-:Y:S01]  /*1110*/  REDG.E.ADD.F32.FTZ.RN.STRONG.GPU desc[UR16][R12.64+0x4], R28 ;  /* 0x0000041c0c0079a6 */ /* 0x0003e2000c12f310 */
[----:B------:R-:W-:Y:S02]  /*1120*/  LEA.HI.X.SX32 R19, R19, R22, 0x1, P0 ;  /* 0x0000001613137211 */ /* 0x000fe400000f0eff */
[----:B------:R-:W-:-:S04]  /*1130*/  LEA R18, P0, R24, UR22, 0x2 ;  /* 0x0000001618127c11 */ /* 0x000fc8000f8010ff */
[----:B------:R-:W-:Y:S02]  /*1140*/  LEA.HI.X R19, R24, UR23, R19, 0x2, P0 ;  /* 0x0000001718137c11 */ /* 0x000fe400080f1413 */
[----:B------:R-:W4:Y:S01]  /*1150*/  LDG.E.CONSTANT R24, desc[UR16][R14.64+0x4] ;  /* 0x000004100e187981 */ /* 0x000f22000c1e9900 */
[----:B0-----:R-:W-:Y:S01]  /*1160*/  IADD3 R21, P0, PT, R8, UR13, RZ ;  /* 0x0000000d08157c10 */ /* 0x001fe2000ff1e0ff */
[----:B-1----:R-:W-:-:S03]  /*1170*/  IMAD.U32 R28, RZ, RZ, UR13 ;  /* 0x0000000dff1c7e24 */ /* 0x002fc6000f8e00ff */
[C---:B------:R-:W-:Y:S02]  /*1180*/  LEA R20, P1, R21.reuse, UR22, 0x2 ;  /* 0x0000001615147c11 */ /* 0x040fe4000f8210ff */
[----:B--2---:R-:W-:Y:S02]  /*1190*/  LEA.HI.X.SX32 R16, R28, R22, 0x1, P0 ;  /* 0x000000161c107211 */ /* 0x004fe400000f0eff */
[----:B------:R-:W-:Y:S02]  /*11a0*/  IADD3 R28, P0, PT, R2, R7, RZ ;  /* 0x00000007021c7210 */ /* 0x000fe40007f1e0ff */
[----:B------:R-:W-:Y:S01]  /*11b0*/  LEA.HI.X R21, R21, UR23, R16, 0x2, P1 ;  /* 0x0000001715157c11 */ /* 0x000fe200088f1410 */
[----:B---3--:R-:W-:Y:S01]  /*11c0*/  FMUL R26, R0, R17 ;  /* 0x00000011001a7220 */ /* 0x008fe20000400000 */
[----:B------:R-:W-:Y:S02]  /*11d0*/  LEA.HI.X.SX32 R17, R7, R4, 0x1, P0 ;  /* 0x0000000407117211 */ /* 0x000fe400000f0eff */
[----:B------:R-:W-:-:S04]  /*11e0*/  LEA R16, P0, R28, UR20, 0x2 ;  /* 0x000000141c107c11 */ /* 0x000fc8000f8010ff */
[----:B------:R-:W-:-:S06]  /*11f0*/  LEA.HI.X R17, R28, UR21, R17, 0x2, P0 ;  /* 0x000000151c117c11 */ /* 0x000fcc00080f1411 */
[----:B------:R0:W2:Y:S01]  /*1200*/  LDG.E.CONSTANT R17, desc[UR16][R16.64] ;  /* 0x0000001010117981 */ /* 0x0000a2000c1e9900 */
[----:B----4-:R-:W-:-:S05]  /*1210*/  FMUL R24, R0, R24 ;  /* 0x0000001800187220 */ /* 0x010fca0000400000 */
[----:B------:R1:W-:Y:S04]  /*1220*/  REDG.E.ADD.F32.FTZ.RN.STRONG.GPU desc[UR16][R18.64], R24 ;  /* 0x00000018120079a6 */ /* 0x0003e8000c12f310 */
[----:B------:R3:W-:Y:S04]  /*1230*/  REDG.E.ADD.F32.FTZ.RN.STRONG.GPU desc[UR16][R12.64+0x8], R26 ;  /* 0x0000081a0c0079a6 */ /* 0x0007e8000c12f310 */
[----:B-1----:R-:W4:Y:S04]  /*1240*/  LDG.E.CONSTANT R24, desc[UR16][R14.64+0xc] ;  /* 0x00000c100e187981 */ /* 0x002f28000c1e9900 */
[----:B---3--:R1:W3:Y:S01]  /*1250*/  LDG.E.CONSTANT R26, desc[UR16][R14.64+0x8] ;  /* 0x000008100e1a7981 */ /* 0x0082e2000c1e9900 */
[----:B------:R-:W-:Y:S01]  /*1260*/  IMAD.U32 R18, RZ, RZ, UR14 ;  /* 0x0000000eff127e24 */ /* 0x000fe2000f8e00ff */
[----:B------:R-:W-:Y:S01]  /*1270*/  IADD3 R19, P0, PT, R8, UR14, RZ ;  /* 0x0000000e08137c10 */ /* 0x000fe2000ff1e0ff */
[----:B------:R-:W-:-:S03]  /*1280*/  UIADD3 UR5, UPT, UPT, UR5, 0x8, URZ ;  /* 0x0000000805057890 */ /* 0x000fc6000fffe0ff */
[----:B------:R-:W-:Y:S02]  /*1290*/  LEA.HI.X.SX32 R22, R18, R22, 0x1, P0 ;  /* 0x0000001612167211 */ /* 0x000fe400000f0eff */
[C---:B------:R-:W-:Y:S01]  /*12a0*/  LEA R18, P0, R19.reuse, UR22, 0x2 ;  /* 0x0000001613127c11 */ /* 0x040fe2000f8010ff */
[----:B------:R-:W-:Y:S01]  /*12b0*/  UISETP.NE.AND UP0, UPT, UR5, URZ, UPT ;  /* 0x000000ff0500728c */ /* 0x000fe2000bf05270 */
[----:B0-----:R-:W-:Y:S02]  /*12c0*/  IADD3 R16, P1, PT, R12, 0x20, RZ ;  /* 0x000000200c107810 */ /* 0x001fe40007f3e0ff */
[----:B------:R-:W-:Y:S02]  /*12d0*/  LEA.HI.X R19, R19, UR23, R22, 0x2, P0 ;  /* 0x0000001713137c11 */ /* 0x000fe400080f1416 */
[----:B-1----:R-:W-:Y:S01]  /*12e0*/  IADD3 R14, P0, PT, R14, 0x20, RZ ;  /* 0x000000200e0e7810 */ /* 0x002fe20007f1e0ff */
[----:B------:R-:W-:-:S04]  /*12f0*/  ULEA UR8, UR7, UR8, 0x3 ;  /* 0x0000000807087291 */ /* 0x000fc8000f8e18ff */
[----:B------:R-:W-:Y:S01]  /*1300*/  IMAD.X R15, RZ, RZ, R15, P0 ;  /* 0x000000ffff0f7224 */ /* 0x000fe200000e060f */
[----:B------:R-:W-:Y:S02]  /*1310*/  ULEA UR9, UR7, UR9, 0x3 ;  /* 0x0000000907097291 */ /* 0x000fe4000f8e18ff */
[----:B------:R-:W-:Y:S02]  /*1320*/  ULEA UR10, UR7, UR10, 0x3 ;  /* 0x0000000a070a7291 */ /* 0x000fe4000f8e18ff */
[----:B------:R-:W-:Y:S02]  /*1330*/  ULEA UR11, UR7, UR11, 0x3 ;  /* 0x0000000b070b7291 */ /* 0x000fe4000f8e18ff */
[----:B------:R-:W-:Y:S02]  /*1340*/  ULEA UR12, UR7, UR12, 0x3 ;  /* 0x0000000c070c7291 */ /* 0x000fe4000f8e18ff */
[----:B------:R-:W-:Y:S02]  /*1350*/  ULEA UR13, UR7, UR13, 0x3 ;  /* 0x0000000d070d7291 */ /* 0x000fe4000f8e18ff */
[----:B------:R-:W-:-:S02]  /*1360*/  ULEA UR14, UR7, UR14, 0x3 ;  /* 0x0000000e070e7291 */ /* 0x000fc4000f8e18ff */
[----:B------:R-:W-:Y:S01]  /*1370*/  ULEA UR4, UR7, UR4, 0x3 ;  /* 0x0000000407047291 */ /* 0x000fe2000f8e18ff */
[C---:B--2---:R-:W-:Y:S01]  /*1380*/  FMUL R22, R0.reuse, R17 ;  /* 0x0000001100167220 */ /* 0x044fe20000400000 */
[----:B------:R-:W-:Y:S02]  /*1390*/  IMAD.X R17, RZ, RZ, R13, P1 ;  /* 0x000000ffff117224 */ /* 0x000fe400008e060d */
[C---:B----4-:R-:W-:Y:S01]  /*13a0*/  FMUL R24, R0.reuse, R24 ;  /* 0x0000001800187220 */ /* 0x050fe20000400000 */
[----:B---3--:R-:W-:Y:S01]  /*13b0*/  FMUL R28, R0, R26 ;  /* 0x0000001a001c7220 */ /* 0x008fe20000400000 */
[----:B------:R-:W-:-:S04]  /*13c0*/  IMAD.U32 R26, RZ, RZ, UR7 ;  /* 0x00000007ff1a7e24 */ /* 0x000fc8000f8e00ff */
[----:B------:R0:W-:Y:S04]  /*13d0*/  REDG.E.ADD.F32.FTZ.RN.STRONG.GPU desc[UR16][R20.64], R28 ;  /* 0x0000001c140079a6 */ /* 0x0001e8000c12f310 */
[----:B------:R1:W-:Y:S04]  /*13e0*/  REDG.E.ADD.F32.FTZ.RN.STRONG.GPU desc[UR16][R12.64+0xc], R22 ;  /* 0x00000c160c0079a6 */ /* 0x0003e8000c12f310 */
[----:B------:R2:W-:Y:S01]  /*13f0*/  REDG.E.ADD.F32.FTZ.RN.STRONG.GPU desc[UR16][R18.64], R24 ;  /* 0x00000018120079a6 */ /* 0x0005e2000c12f310 */
[----:B0-----:R-:W-:Y:S02]  /*1400*/  IMAD.U32 R20, RZ, RZ, UR7 ;  /* 0x00000007ff147e24 */ /* 0x001fe4000f8e00ff */
[----:B-1----:R-:W-:-:S02]  /*1410*/  IMAD.U32 R12, RZ, RZ, UR7 ;  /* 0x00000007ff0c7e24 */ /* 0x002fc4000f8e00ff */
[----:B------:R-:W-:Y:S02]  /*1420*/  IMAD.U32 R13, RZ, RZ, UR7 ;  /* 0x00000007ff0d7e24 */ /* 0x000fe4000f8e00ff */
[----:B--2---:R-:W-:Y:S02]  /*1430*/  IMAD.U32 R18, RZ, RZ, UR7 ;  /* 0x00000007ff127e24 */ /* 0x004fe4000f8e00ff */
[----:B------:R-:W-:Y:S02]  /*1440*/  IMAD R9, R20, 0x8, R9 ;  /* 0x0000000814097824 */ /* 0x000fe400078e0209 */
[----:B------:R-:W-:Y:S02]  /*1450*/  IMAD R11, R26, 0x8, R11 ;  /* 0x000000081a0b7824 */ /* 0x000fe400078e020b */
[----:B------:R-:W-:Y:S02]  /*1460*/  IMAD R25, R12, 0x8, R25 ;  /* 0x000000080c197824 */ /* 0x000fe400078e0219 */
[----:B------:R-:W-:-:S02]  /*1470*/  IMAD R27, R18, 0x8, R27 ;  /* 0x00000008121b7824 */ /* 0x000fc400078e021b */
[----:B------:R-:W-:Y:S02]  /*1480*/  IMAD R29, R12, 0x8, R29 ;  /* 0x000000080c1d7824 */ /* 0x000fe400078e021d */
[----:B------:R-:W-:Y:S02]  /*1490*/  IMAD R10, R13, 0x8, R10 ;  /* 0x000000080d0a7824 */ /* 0x000fe400078e020a */
[----:B------:R-:W-:Y:S02]  /*14a0*/  IMAD R7, R18, 0x8, R7 ;  /* 0x0000000812077824 */ /* 0x000fe400078e0207 */
[----:B------:R-:W-:Y:S01]  /*14b0*/  IMAD R23, R20, 0x8, R23 ;  /* 0x0000000814177824 */ /* 0x000fe200078e0217 */
[----:B------:R-:W-:Y:S06]  /*14c0*/  BRA.U UP0, `(.L_x_1) ;  /* 0xfffffff500a07547 */ /* 0x000fec000b83ffff */
[----:B------:R-:W0:Y:S02]  /*14d0*/  LDCU UR4, c[0x0][0x3b0] ;  /* 0x00007600ff0477ac */ /* 0x000e240008000800 */
[----:B0-----:R-:W-:-:S12]  /*14e0*/  ULOP3.LUT UR4, UR4, 0x7ffffff8, URZ, 0xc0, !UPT ;  /* 0x7ffffff804047892 */ /* 0x001fd8000f8ec0ff */
.L_x_0:
[----:B------:R-:W0:Y:S02]  /*14f0*/  LDC R7, c[0x0][0x3b0] ;  /* 0x0000ec00ff077b82 */ /* 0x000e240000000800 */
[----:B0-----:R-:W-:-:S13]  /*1500*/  LOP3.LUT P0, R8, R7, 0x7, RZ, 0xc0, !PT ;  /* 0x0000000707087812 */ /* 0x001fda000780c0ff */
[----:B------:R-:W-:Y:S05]  /*1510*/  @!P0 EXIT ;  /* 0x000000000000894d */ /* 0x000fea0003800000 */
[----:B------:R-:W-:Y:S02]  /*1520*/  ISETP.GE.U32.AND P1, PT, R8, 0x4, PT ;  /* 0x000000040800780c */ /* 0x000fe40003f26070 */
[----:B------:R-:W-:Y:S02]  /*1530*/  LOP3.LUT R20, R7, 0x3, RZ, 0xc0, !PT ;  /* 0x0000000307147812 */ /* 0x000fe400078ec0ff */
[C---:B------:R-:W-:Y:S02]  /*1540*/  IADD3 R16, P2, PT, R5.reuse, R2, RZ ;  /* 0x0000000205107210 */ /* 0x040fe40007f5e0ff */
[----:B------:R-:W-:Y:S02]  /*1550*/  ISETP.NE.AND P0, PT, R20, RZ, PT ;  /* 0x000000ff1400720c */ /* 0x000fe40003f05270 */
[----:B------:R-:W-:-:S05]  /*1560*/  LEA.HI.X.SX32 R17, R5, R4, 0x1, P2 ;  /* 0x0000000405117211 */ /* 0x000fca00010f0eff */
[----:B------:R-:W-:Y:S06]  /*1570*/  @!P1 BRA `(.L_x_2) ;  /* 0x0000000400409947 */ /* 0x000fec0003800000 */
[----:B------:R-:W0:Y:S01]  /*1580*/  LDCU.128 UR12, c[0x0][0x390] ;  /* 0x00007200ff0c77ac */ /* 0x000e220008000c00 */
[----:B------:R-:W-:Y:S01]  /*1590*/  IADD3 R9, P1, PT, R3, UR4, RZ ;  /* 0x0000000403097c10 */ /* 0x000fe2000ff3e0ff */
[----:B------:R-:W1:Y:S04]  /*15a0*/  LDCU.64 UR8, c[0x0][0x388] ;  /* 0x00007100ff0877ac */ /* 0x000e680008000a00 */
[----:B------:R-:W-:Y:S01]  /*15b0*/  IMAD.X R10, RZ, RZ, R6, P1 ;  /* 0x000000ffff0a7224 */ /* 0x000fe200008e0606 */
[----:B------:R-:W-:Y:S01]  /*15c0*/  UIMAD UR5, UR4, UR7, URZ ;  /* 0x00000007040572a4 */ /* 0x000fe2000f8e02ff */
[----:B------:R-:W-:-:S03]  /*15d0*/  IMAD.SHL.U32 R8, R9, 0x4, RZ ;  /* 0x0000000409087824 */ /* 0x000fc600078e00ff */
[----:B------:R-:W-:Y:S02]  /*15e0*/  SHF.L.U64.HI R9, R9, 0x2, R10 ;  /* 0x0000000209097819 */ /* 0x000fe4000001020a */
[----:B------:R-:W-:-:S05]  /*15f0*/  VIADD R15, R5, UR5 ;  /* 0x00000005050f7c36 */ /* 0x000fca0008000000 */
[----:B------:R-:W-:Y:S02]  /*1600*/  IADD3 R11, P2, PT, R2, R15, RZ ;  /* 0x0000000f020b7210 */ /* 0x000fe40007f5e0ff */
[----:B-1----:R-:W-:Y:S02]  /*1610*/  IADD3 R10, P1, PT, R8, UR8, RZ ;  /* 0x00000008080a7c10 */ /* 0x002fe4000ff3e0ff */
[C---:B------:R-:W-:Y:S01]  /*1620*/  LEA.HI.X.SX32 R14, R15.reuse, R4, 0x1, P2 ;  /* 0x000000040f0e7211 */ /* 0x040fe200010f0eff */
[----:B------:R-:W-:Y:S01]  /*1630*/  VIADD R15, R15, UR7 ;  /* 0x000000070f0f7c36 */ /* 0x000fe20008000000 */
[----:B0-----:R-:W-:-:S03]  /*1640*/  LEA R12, P2, R11, UR12, 0x2 ;  /* 0x0000000c0b0c7c11 */ /* 0x001fc6000f8410ff */
[----:B------:R-:W-:Y:S01]  /*1650*/  VIADD R21, R15, UR7 ;  /* 0x000000070f157c36 */ /* 0x000fe20008000000 */
[----:B------:R-:W-:Y:S02]  /*1660*/  LEA.HI.X R13, R11, UR13, R14, 0x2, P2 ;  /* 0x0000000d0b0d7c11 */ /* 0x000fe400090f140e */
[----:B------:R-:W-:Y:S01]  /*1670*/  IADD3.X R11, PT, PT, R9, UR9, RZ, P1, !PT ;  /* 0x00000009090b7c10 */ /* 0x000fe20008ffe4ff */
[----:B------:R-:W-:Y:S01]  /*1680*/  VIADD R23, R21, UR7 ;  /* 0x0000000715177c36 */ /* 0x000fe20008000000 */
[----:B------:R-:W-:Y:S01]  /*1690*/  IADD3 R14, P1, PT, R2, R15, RZ ;  /* 0x0000000f020e7210 */ /* 0x000fe20007f3e0ff */
[----:B------:R0:W2:Y:S01]  /*16a0*/  LDG.E.CONSTANT R29, desc[UR16][R12.64] ;  /* 0x000000100c1d7981 */ /* 0x0000a2000c1e9900 */
[----:B------:R-:W1:Y:S02]  /*16b0*/  LDCU.64 UR8, c[0x0][0x3a0] ;  /* 0x00007400ff0877ac */ /* 0x000e640008000a00 */
[----:B------:R-:W-:Y:S01]  /*16c0*/  LEA.HI.X.SX32 R19, R15, R4, 0x1, P1 ;  /* 0x000000040f137211 */ /* 0x000fe200008f0eff */
[----:B------:R-:W3:Y:S01]  /*16d0*/  LDG.E.CONSTANT R22, desc[UR16][R10.64] ;  /* 0x000000100a167981 */ /* 0x000ee2000c1e9900 */
[----:B------:R-:W-:-:S02]  /*16e0*/  LEA R18, P1, R14, UR12, 0x2 ;  /* 0x0000000c0e127c11 */ /* 0x000fc4000f8210ff */
[C---:B------:R-:W-:Y:S01]  /*16f0*/  IADD3 R15, P2, PT, R2.reuse, R21, RZ ;  /* 0x00000015020f7210 */ /* 0x040fe20007f5e0ff */
[----:B------:R-:W4:Y:S01]  /*1700*/  LDG.E.CONSTANT R27, desc[UR16][R10.64+0x8] ;  /* 0x000008100a1b7981 */ /* 0x000f22000c1e9900 */
[----:B------:R-:W-:Y:S02]  /*1710*/  IADD3 R24, P3, PT, R2, R23, RZ ;  /* 0x0000001702187210 */ /* 0x000fe40007f7e0ff */
[----:B------:R-:W-:Y:S02]  /*1720*/  LEA.HI.X R19, R14, UR13, R19, 0x2, P1 ;  /* 0x0000000d0e137c11 */ /* 0x000fe400088f1413 */
[----:B------:R-:W-:Y:S02]  /*1730*/  LEA.HI.X.SX32 R26, R21, R4, 0x1, P2 ;  /* 0x00000004151a7211 */ /* 0x000fe400010f0eff */
[----:B0-----:R-:W-:Y:S01]  /*1740*/  LEA R12, P1, R15, UR12, 0x2 ;  /* 0x0000000c0f0c7c11 */ /* 0x001fe2000f8210ff */
[----:B------:R-:W4:Y:S01]  /*1750*/  LDG.E.CONSTANT R21, desc[UR16][R18.64] ;  /* 0x0000001012157981 */ /* 0x000f22000c1e9900 */
[----:B------:R-:W-:-:S02]  /*1760*/  LEA R14, P2, R24, UR12, 0x2 ;  /* 0x0000000c180e7c11 */ /* 0x000fc4000f8410ff */
[----:B------:R-:W-:Y:S02]  /*1770*/  LEA.HI.X.SX32 R23, R23, R4, 0x1, P3 ;  /* 0x0000000417177211 */ /* 0x000fe400018f0eff */
[----:B------:R-:W-:Y:S02]  /*1780*/  LEA.HI.X R13, R15, UR13, R26, 0x2, P1 ;  /* 0x0000000d0f0d7c11 */ /* 0x000fe400088f141a */
[----:B------:R-:W-:Y:S01]  /*1790*/  LEA.HI.X R15, R24, UR13, R23, 0x2, P2 ;  /* 0x0000000d180f7c11 */ /* 0x000fe200090f1417 */
[----:B------:R-:W4:Y:S04]  /*17a0*/  LDG.E.CONSTANT R26, desc[UR16][R10.64+0xc] ;  /* 0x00000c100a1a7981 */ /* 0x000f28000c1e9900 */
[----:B------:R-:W4:Y:S04]  /*17b0*/  LDG.E.CONSTANT R23, desc[UR16][R10.64+0x4] ;  /* 0x000004100a177981 */ /* 0x000f28000c1e9900 */
[----:B------:R0:W4:Y:S04]  /*17c0*/  LDG.E.CONSTANT R25, desc[UR16][R12.64] ;  /* 0x000000100c197981 */ /* 0x000128000c1e9900 */
[----:B------:R1:W4:Y:S01]  /*17d0*/  LDG.E.CONSTANT R24, desc[UR16][R14.64] ;  /* 0x000000100e187981 */ /* 0x000322000c1e9900 */
[----:B------:R-:W-:-:S02]  /*17e0*/  IADD3 R8, P1, PT, R8, UR14, RZ ;  /* 0x0000000e08087c10 */ /* 0x000fc4000ff3e0ff */
[----:B------:R-:W-:Y:S01]  /*17f0*/  IADD3 R28, P2, PT, R16, UR5, RZ ;  /* 0x00000005101c7c10 */ /* 0x000fe2000ff5e0ff */
[----:B0-----:R-:W-:Y:S01]  /*1800*/  IMAD.U32 R12, RZ, RZ, UR5 ;  /* 0x00000005ff0c7e24 */ /* 0x001fe2000f8e00ff */
[----:B------:R-:W-:Y:S01]  /*1810*/  IADD3.X R9, PT, PT, R9, UR15, RZ, P1, !PT ;  /* 0x0000000f09097c10 */ /* 0x000fe20008ffe4ff */
[----:B------:R-:W-:Y:S01]  /*1820*/  UIADD3 UR5, UPT, UPT, UR5, UR7, URZ ;  /* 0x0000000705057290 */ /* 0x000fe2000fffe0ff */
[----:B-1----:R-:W-:Y:S02]  /*1830*/  LEA R18, P1, R28, UR8, 0x2 ;  /* 0x000000081c127c11 */ /* 0x002fe4000f8210ff */
[----:B------:R-:W-:-:S03]  /*1840*/  LEA.HI.X.SX32 R19, R12, R17, 0x1, P2 ;  /* 0x000000110c137211 */ /* 0x000fc600010f0eff */
[----:B------:R-:W-:Y:S01]  /*1850*/  IMAD.U32 R12, RZ, RZ, UR5 ;  /* 0x00000005ff0c7e24 */ /* 0x000fe2000f8e00ff */
[----:B------:R-:W-:Y:S02]  /*1860*/  LEA.HI.X R19, R28, UR9, R19, 0x2, P1 ;  /* 0x000000091c137c11 */ /* 0x000fe400088f1413 */
[----:B------:R-:W-:Y:S01]  /*1870*/  IADD3 R11, P1, PT, R16, UR5, RZ ;  /* 0x00000005100b7c10 */ /* 0x000fe2000ff3e0ff */
[----:B------:R-:W-:-:S03]  /*1880*/  UIADD3 UR5, UPT, UPT, UR5, UR7, URZ ;  /* 0x0000000705057290 */ /* 0x000fc6000fffe0ff */
[-C--:B------:R-:W-:Y:S01]  /*1890*/  LEA.HI.X.SX32 R12, R12, R17.reuse, 0x1, P1 ;  /* 0x000000110c0c7211 */ /* 0x080fe200008f0eff */
[----:B------:R-:W-:Y:S01]  /*18a0*/  UIADD3 UR6, UPT, UPT, UR5, UR7, URZ ;  /* 0x0000000705067290 */ /* 0x000fe2000fffe0ff */
[C---:B------:R-:W-:Y:S01]  /*18b0*/  LEA R10, P1, R11.reuse, UR8, 0x2 ;  /* 0x000000080b0a7c11 */ /* 0x040fe2000f8210ff */
[----:B------:R-:W-:Y:S01]  /*18c0*/  IMAD.U32 R14, RZ, RZ, UR5 ;  /* 0x00000005ff0e7e24 */ /* 0x000fe2000f8e00ff */
[----:B------:R-:W-:Y:S02]  /*18d0*/  IADD3 R13, P2, PT, R16, UR5, RZ ;  /* 0x00000005100d7c10 */ /* 0x000fe4000ff5e0ff */
[----:B------:R-:W-:Y:S01]  /*18e0*/  LEA.HI.X R11, R11, UR9, R12, 0x2, P1 ;  /* 0x000000090b0b7c11 */ /* 0x000fe200088f140c */
[----:B------:R-:W-:Y:S01]  /*18f0*/  IMAD.U32 R28, RZ, RZ, UR6 ;  /* 0x00000006ff1c7e24 */ /* 0x000fe2000f8e00ff */
[----:B------:R-:W-:Y:S02]  /*1900*/  LEA.HI.X.SX32 R14, R14, R17, 0x1, P2 ;  /* 0x000000110e0e7211 */ /* 0x000fe400010f0eff */
[----:B------:R-:W-:-:S02]  /*1910*/  LEA R12, P1, R13, UR8, 0x2 ;  /* 0x000000080d0c7c11 */ /* 0x000fc4000f8210ff */
[----:B------:R-:W-:Y:S02]  /*1920*/  IADD3 R15, P2, PT, R16, UR6, RZ ;  /* 0x00000006100f7c10 */ /* 0x000fe4000ff5e0ff */
[----:B------:R-:W-:Y:S02]  /*1930*/  LEA.HI.X R13, R13, UR9, R14, 0x2, P1 ;  /* 0x000000090d0d7c11 */ /* 0x000fe400088f140e */
[----:B------:R-:W-:Y:S01]  /*1940*/  LEA R14, P1, R15, UR8, 0x2 ;  /* 0x000000080f0e7c11 */ /* 0x000fe2000f8210ff */
[C---:B--2--5:R-:W-:Y:S01]  /*1950*/  FMUL R29, R0.reuse, R29 ;  /* 0x0000001d001d7220 */ /* 0x064fe20000400000 */
[----:B---3--:R-:W-:-:S04]  /*1960*/  FMUL R22, R0, R22 ;  /* 0x0000001600167220 */ /* 0x008fc80000400000 */
[----:B------:R-:W-:Y:S04]  /*1970*/  REDG.E.ADD.F32.FTZ.RN.STRONG.GPU desc[UR16][R8.64], R29 ;  /* 0x0000001d080079a6 */ /* 0x000fe8000c12f310 */
[----:B------:R0:W-:Y:S01]  /*1980*/  REDG.E.ADD.F32.FTZ.RN.STRONG.GPU desc[UR16][R18.64], R22 ;  /* 0x00000016120079a6 */ /* 0x0001e2000c12f310 */
[C---:B----4-:R-:W-:Y:S01]  /*1990*/  FMUL R27, R0.reuse, R27 ;  /* 0x0000001b001b7220 */ /* 0x050fe20000400000 */
[----:B------:R-:W-:Y:S01]  /*19a0*/  FMUL R21, R0, R21 ;  /* 0x0000001500157220 */ /* 0x000fe20000400000 */
[----:B0-----:R-:W-:-:S04]  /*19b0*/  LEA.HI.X.SX32 R18, R28, R17, 0x1, P2 ;  /* 0x000000111c127211 */ /* 0x001fc800010f0eff */
[----:B------:R0:W-:Y:S01]  /*19c0*/  REDG.E.ADD.F32.FTZ.RN.STRONG.GPU desc[UR16][R8.64+0x4], R21 ;  /* 0x00000415080079a6 */ /* 0x0001e2000c12f310 */
[C---:B------:R-:W-:Y:S01]  /*19d0*/  FMUL R29, R0.reuse, R26 ;  /* 0x0000001a001d7220 */ /* 0x040fe20000400000 */
[C---:B------:R-:W-:Y:S01]  /*19e0*/  FMUL R23, R0.reuse, R23 ;  /* 0x0000001700177220 */ /* 0x040fe20000400000 */
[----:B------:R-:W-:Y:S01]  /*19f0*/  LEA.HI.X R15, R15, UR9, R18, 0x2, P1 ;  /* 0x000000090f0f7c11 */ /* 0x000fe200088f1412 */
[----:B------:R-:W-:-:S03]  /*1a00*/  FMUL R25, R0, R25 ;  /* 0x0000001900197220 */ /* 0x000fc60000400000 */
[----:B------:R0:W-:Y:S01]  /*1a10*/  REDG.E.ADD.F32.FTZ.RN.STRONG.GPU desc[UR16][R10.64], R23 ;  /* 0x000000170a0079a6 */ /* 0x0001e2000c12f310 */
[----:B------:R-:W-:-:S03]  /*1a20*/  FMUL R19, R0, R24 ;  /* 0x0000001800137220 */ /* 0x000fc60000400000 */
[----:B------:R0:W-:Y:S04]  /*1a30*/  REDG.E.ADD.F32.FTZ.RN.STRONG.GPU desc[UR16][R8.64+0x8], R25 ;  /* 0x00000819080079a6 */ /* 0x0001e8000c12f310 */
[----:B------:R0:W-:Y:S04]  /*1a40*/  REDG.E.ADD.F32.FTZ.RN.STRONG.GPU desc[UR16][R12.64], R27 ;  /* 0x0000001b0c0079a6 */ /* 0x0001e8000c12f310 */
[----:B------:R0:W-:Y:S04]  /*1a50*/  REDG.E.ADD.F32.FTZ.RN.STRONG.GPU desc[UR16][R8.64+0xc], R19 ;  /* 0x00000c13080079a6 */ /* 0x0001e8000c12f310 */
[----:B------:R0:W-:Y:S01]  /*1a60*/  REDG.E.ADD.F32.FTZ.RN.STRONG.GPU desc[UR16][R14.64], R29 ;  /* 0x0000001d0e0079a6 */ /* 0x0001e2000c12f310 */
[----:B------:R-:W-:-:S12]  /*1a70*/  UIADD3 UR4, UPT, UPT, UR4, 0x4, URZ ;  /* 0x0000000404047890 */ /* 0x000fd8000fffe0ff */
.L_x_2:
[----:B------:R-:W-:Y:S05]  /*1a80*/  @!P0 EXIT ;  /* 0x000000000000894d */ /* 0x000fea0003800000 */
[----:B------:R-:W-:Y:S02]  /*1a90*/  ISETP.NE.AND P1, PT, R20, 0x1, PT ;  /* 0x000000011400780c */ /* 0x000fe40003f25270 */
[----:B------:R-:W-:-:S04]  /*1aa0*/  LOP3.LUT R7, R7, 0x1, RZ, 0xc0, !PT ;  /* 0x0000000107077812 */ /* 0x000fc800078ec0ff */
[----:B------:R-:W-:-:S07]  /*1ab0*/  ISETP.NE.U32.AND P0, PT, R7, 0x1, PT ;  /* 0x000000010700780c */ /* 0x000fce0003f05070 */
[----:B------:R-:W-:Y:S06]  /*1ac0*/  @!P1 BRA `(.L_x_3) ;  /* 0x0000000000b89947 */ /* 0x000fec0003800000 */
[----:B------:R-:W1:Y:S01]  /*1ad0*/  LDCU.128 UR12, c[0x0][0x390] ;  /* 0x00007200ff0c77ac */ /* 0x000e620008000c00 */
[----:B------:R-:W-:Y:S01]  /*1ae0*/  IADD3 R7, P1, PT, R3, UR4, RZ ;  /* 0x0000000403077c10 */ /* 0x000fe2000ff3e0ff */
[----:B------:R-:W-:Y:S01]  /*1af0*/  UIMAD UR5, UR4, UR7, URZ ;  /* 0x00000007040572a4 */ /* 0x000fe2000f8e02ff */
[----:B------:R-:W2:Y:S03]  /*1b00*/  LDCU.64 UR8, c[0x0][0x388] ;  /* 0x00007100ff0877ac */ /* 0x000ea60008000a00 */
[----:B0-----:R-:W-:Y:S02]  /*1b10*/  IMAD.X R8, RZ, RZ, R6, P1 ;  /* 0x000000ffff087224 */ /* 0x001fe400008e0606 */
[----:B------:R-:W-:Y:S02]  /*1b20*/  IMAD.SHL.U32 R10, R7, 0x4, RZ ;  /* 0x00000004070a7824 */ /* 0x000fe400078e00ff */
[----:B------:R-:W-:Y:S01]  /*1b30*/  VIADD R9, R5, UR5 ;  /* 0x0000000505097c36 */ /* 0x000fe20008000000 */
[----:B------:R-:W-:-:S03]  /*1b40*/  SHF.L.U64.HI R7, R7, 0x2, R8 ;  /* 0x0000000207077819 */ /* 0x000fc60000010208 */
[----:B------:R-:W-:Y:S01]  /*1b50*/  VIADD R15, R9, UR7 ;  /* 0x00000007090f7c36 */ /* 0x000fe20008000000 */
[----:B------:R-:W-:-:S04]  /*1b60*/  IADD3 R11, P2, PT, R2, R9, RZ ;  /* 0x00000009020b7210 */ /* 0x000fc80007f5e0ff */
[----:B------:R-:W-:Y:S02]  /*1b70*/  LEA.HI.X.SX32 R14, R9, R4, 0x1, P2 ;  /* 0x00000004090e7211 */ /* 0x000fe400010f0eff */
[C---:B-1----:R-:W-:Y:S02]  /*1b80*/  LEA R12, P1, R11.reuse, UR12, 0x2 ;  /* 0x0000000c0b0c7c11 */ /* 0x042fe4000f8210ff */
[----:B------:R-:W-:Y:S02]  /*1b90*/  IADD3 R18, P2, PT, R2, R15, RZ ;  /* 0x0000000f02127210 */ /* 0x000fe40007f5e0ff */
[----:B------:R-:W-:Y:S02]  /*1ba0*/  LEA.HI.X R13, R11, UR13, R14, 0x2, P1 ;  /* 0x0000000d0b0d7c11 */ /* 0x000fe400088f140e */
[----:B--2---:R-:W-:Y:S02]  /*1bb0*/  IADD3 R8, P1, PT, R10, UR8, RZ ;  /* 0x000000080a087c10 */ /* 0x004fe4000ff3e0ff */
[----:B------:R-:W-:-:S02]  /*1bc0*/  LEA R14, P3, R18, UR12, 0x2 ;  /* 0x0000000c120e7c11 */ /* 0x000fc4000f8610ff */
[----:B------:R-:W-:Y:S01]  /*1bd0*/  LEA.HI.X.SX32 R15, R15, R4, 0x1, P2 ;  /* 0x000000040f0f7211 */ /* 0x000fe200010f0eff */
[----:B------:R0:W2:Y:S01]  /*1be0*/  LDG.E.CONSTANT R13, desc[UR16][R12.64] ;  /* 0x000000100c0d7981 */ /* 0x0000a2000c1e9900 */
[----:B------:R-:W-:Y:S01]  /*1bf0*/  IADD3.X R9, PT, PT, R7, UR9, RZ, P1, !PT ;  /* 0x0000000907097c10 */ /* 0x000fe20008ffe4ff */
[----:B------:R-:W0:Y:S01]  /*1c00*/  LDCU.64 UR8, c[0x0][0x3a0] ;  /* 0x00007400ff0877ac */ /* 0x000e220008000a00 */
[----:B------:R-:W-:-:S03]  /*1c10*/  LEA.HI.X R15, R18, UR13, R15, 0x2, P3 ;  /* 0x0000000d120f7c11 */ /* 0x000fc600098f140f */
[----:B------:R-:W3:Y:S04]  /*1c20*/  LDG.E.CONSTANT R19, desc[UR16][R8.64] ;  /* 0x0000001008137981 */ /* 0x000ee8000c1e9900 */
[----:B------:R-:W4:Y:S04]  /*1c30*/  LDG.E.CONSTANT R15, desc[UR16][R14.64] ;  /* 0x000000100e0f7981 */ /* 0x000f28000c1e9900 */
[----:B------:R1:W4:Y:S01]  /*1c40*/  LDG.E.CONSTANT R23, desc[UR16][R8.64+0x4] ;  /* 0x0000041008177981 */ /* 0x000322000c1e9900 */
[----:B------:R-:W-:Y:S01]  /*1c50*/  UIADD3 UR6, UPT, UPT, UR5, UR7, URZ ;  /* 0x0000000705067290 */ /* 0x000fe2000fffe0ff */
[----:B------:R-:W-:Y:S01]  /*1c60*/  IADD3 R10, P1, PT, R10, UR14, RZ ;  /* 0x0000000e0a0a7c10 */ /* 0x000fe2000ff3e0ff */
[----:B------:R-:W-:Y:S01]  /*1c70*/  IMAD.U32 R22, RZ, RZ, UR5 ;  /* 0x00000005ff167e24 */ /* 0x000fe2000f8e00ff */
[----:B------:R-:W-:-:S03]  /*1c80*/  IADD3 R18, P2, PT, R16, UR5, RZ ;  /* 0x0000000510127c10 */ /* 0x000fc6000ff5e0ff */
[----:B------:R-:W-:Y:S01]  /*1c90*/  IMAD.U32 R24, RZ, RZ, UR6 ;  /* 0x00000006ff187e24 */ /* 0x000fe2000f8e00ff */
[----:B------:R-:W-:Y:S02]  /*1ca0*/  IADD3 R20, P3, PT, R16, UR6, RZ ;  /* 0x0000000610147c10 */ /* 0x000fe4000ff7e0ff */
[----:B------:R-:W-:Y:S02]  /*1cb0*/  IADD3.X R11, PT, PT, R7, UR15, RZ, P1, !PT ;  /* 0x0000000f070b7c10 */ /* 0x000fe40008ffe4ff */
[-C--:B------:R-:W-:Y:S02]  /*1cc0*/  LEA.HI.X.SX32 R21, R22, R17.reuse, 0x1, P2 ;  /* 0x0000001116157211 */ /* 0x080fe400010f0eff */
[----:B0-----:R-:W-:Y:S02]  /*1cd0*/  LEA R12, P1, R18, UR8, 0x2 ;  /* 0x00000008120c7c11 */ /* 0x001fe4000f8210ff */
[----:B-1----:R-:W-:Y:S02]  /*1ce0*/  LEA.HI.X.SX32 R9, R24, R17, 0x1, P3 ;  /* 0x0000001118097211 */ /* 0x002fe400018f0eff */
[----:B------:R-:W-:-:S04]  /*1cf0*/  LEA R8, P2, R20, UR8, 0x2 ;  /* 0x0000000814087c11 */ /* 0x000fc8000f8410ff */
[----:B------:R-:W-:Y:S01]  /*1d00*/  LEA.HI.X R9, R20, UR9, R9, 0x2, P2 ;  /* 0x0000000914097c11 */ /* 0x000fe200090f1409 */
[----:B--2--5:R-:W-:Y:S01]  /*1d10*/  FMUL R7, R0, R13 ;  /* 0x0000000d00077220 */ /* 0x024fe20000400000 */
[----:B------:R-:W-:-:S04]  /*1d20*/  LEA.HI.X R13, R18, UR9, R21, 0x2, P1 ;  /* 0x00000009120d7c11 */ /* 0x000fc800088f1415 */
[----:B------:R1:W-:Y:S01]  /*1d30*/  REDG.E.ADD.F32.FTZ.RN.STRONG.GPU desc[UR16][R10.64], R7 ;  /* 0x000000070a0079a6 */ /* 0x0003e2000c12f310 */
[C---:B---3--:R-:W-:Y:S01]  /*1d40*/  FMUL R19, R0.reuse, R19 ;  /* 0x0000001300137220 */ /* 0x048fe20000400000 */
[----:B----4-:R-:W-:-:S04]  /*1d50*/  FMUL R15, R0, R15 ;  /* 0x0000000f000f7220 */ /* 0x010fc80000400000 */
[----:B------:R1:W-:Y:S01]  /*1d60*/  REDG.E.ADD.F32.FTZ.RN.STRONG.GPU desc[UR16][R12.64], R19 ;  /* 0x000000130c0079a6 */ /* 0x0003e2000c12f310 */
[----:B------:R-:W-:-:S03]  /*1d70*/  FMUL R23, R0, R23 ;  /* 0x0000001700177220 */ /* 0x000fc60000400000 */
[----:B------:R1:W-:Y:S04]  /*1d80*/  REDG.E.ADD.F32.FTZ.RN.STRONG.GPU desc[UR16][R10.64+0x4], R15 ;  /* 0x0000040f0a0079a6 */ /* 0x0003e8000c12f310 */
[----:B------:R1:W-:Y:S01]  /*1d90*/  REDG.E.ADD.F32.FTZ.RN.STRONG.GPU desc[UR16][R8.64], R23 ;  /* 0x00000017080079a6 */ /* 0x0003e2000c12f310 */
[----:B------:R-:W-:-:S12]  /*1da0*/  UIADD3 UR4, UPT, UPT, UR4, 0x2, URZ ;  /* 0x0000000204047890 */ /* 0x000fd8000fffe0ff */
.L_x_3:
[----:B------:R-:W-:Y:S05]  /*1db0*/  @P0 EXIT ;  /* 0x000000000000094d */ /* 0x000fea0003800000 */
[----:B------:R-:W2:Y:S01]  /*1dc0*/  LDCU.128 UR12, c[0x0][0x390] ;  /* 0x00007200ff0c77ac */ /* 0x000ea20008000c00 */
[----:B------:R-:W-:Y:S01]  /*1dd0*/  IADD3 R3, P0, PT, R3, UR4, RZ ;  /* 0x0000000403037c10 */ /* 0x000fe2000ff1e0ff */
[----:B------:R-:W3:Y:S04]  /*1de0*/  LDCU.64 UR8, c[0x0][0x388] ;  /* 0x00007100ff0877ac */ /* 0x000ee80008000a00 */
[----:B01----:R-:W-:Y:S01]  /*1df0*/  IMAD.X R8, RZ, RZ, R6, P0 ;  /* 0x000000ffff087224 */ /* 0x003fe200000e0606 */
[----:B------:R-:W-:Y:S01]  /*1e00*/  UIMAD UR5, UR4, UR7, URZ ;  /* 0x00000007040572a4 */ /* 0x000fe2000f8e02ff */
[----:B------:R-:W-:-:S03]  /*1e10*/  IMAD.SHL.U32 R7, R3, 0x4, RZ ;  /* 0x0000000403077824 */ /* 0x000fc600078e00ff */
[----:B------:R-:W-:Y:S02]  /*1e20*/  SHF.L.U64.HI R9, R3, 0x2, R8 ;  /* 0x0000000203097819 */ /* 0x000fe40000010208 */
[----:B------:R-:W-:-:S05]  /*1e30*/  VIADD R5, R5, UR5 ;  /* 0x0000000505057c36 */ /* 0x000fca0008000000 */
[----:B------:R-:W-:-:S04]  /*1e40*/  IADD3 R6, P0, PT, R2, R5, RZ ;  /* 0x0000000502067210 */ /* 0x000fc80007f1e0ff */
[----:B------:R-:W-:Y:S02]  /*1e50*/  LEA.HI.X.SX32 R5, R5, R4, 0x1, P0 ;  /* 0x0000000405057211 */ /* 0x000fe400000f0eff */
[C---:B--2---:R-:W-:Y:S02]  /*1e60*/  LEA R4, P1, R6.reuse, UR12, 0x2 ;  /* 0x0000000c06047c11 */ /* 0x044fe4000f8210ff */
[----:B---3--:R-:W-:Y:S02]  /*1e70*/  IADD3 R2, P0, PT, R7, UR8, RZ ;  /* 0x0000000807027c10 */ /* 0x008fe4000ff1e0ff */
[----:B------:R-:W-:Y:S02]  /*1e80*/  LEA.HI.X R5, R6, UR13, R5, 0x2, P1 ;  /* 0x0000000d06057c11 */ /* 0x000fe400088f1405 */
[----:B------:R-:W-:Y:S01]  /*1e90*/  IADD3.X R3, PT, PT, R9, UR9, RZ, P0, !PT ;  /* 0x0000000909037c10 */ /* 0x000fe200087fe4ff */
[----:B------:R-:W0:Y:S03]  /*1ea0*/  LDCU.64 UR8, c[0x0][0x3a0] ;  /* 0x00007400ff0877ac */ /* 0x000e260008000a00 */
[----:B------:R-:W2:Y:S04]  /*1eb0*/  LDG.E.CONSTANT R5, desc[UR16][R4.64] ;  /* 0x0000001004057981 */ /* 0x000ea8000c1e9900 */
[----:B------:R-:W3:Y:S01]  /*1ec0*/  LDG.E.CONSTANT R3, desc[UR16][R2.64] ;  /* 0x0000001002037981 */ /* 0x000ee2000c1e9900 */
[----:B------:R-:W-:Y:S01]  /*1ed0*/  IMAD.U32 R6, RZ, RZ, UR5 ;  /* 0x00000005ff067e24 */ /* 0x000fe2000f8e00ff */
[----:B------:R-:W-:-:S04]  /*1ee0*/  IADD3 R16, P0, PT, R16, UR5, RZ ;  /* 0x0000000510107c10 */ /* 0x000fc8000ff1e0ff */
[----:B------:R-:W-:Y:S02]  /*1ef0*/  LEA.HI.X.SX32 R17, R6, R17, 0x1, P0 ;  /* 0x0000001106117211 */ /* 0x000fe400000f0eff */
[----:B------:R-:W-:Y:S02]  /*1f00*/  IADD3 R6, P0, PT, R7, UR14, RZ ;  /* 0x0000000e07067c10 */ /* 0x000fe4000ff1e0ff */
[C---:B0-----:R-:W-:Y:S02]  /*1f10*/  LEA R8, P1, R16.reuse, UR8, 0x2 ;  /* 0x0000000810087c11 */ /* 0x041fe4000f8210ff */
[----:B------:R-:W-:Y:S02]  /*1f20*/  IADD3.X R7, PT, PT, R9, UR15, RZ, P0, !PT ;  /* 0x0000000f09077c10 */ /* 0x000fe400087fe4ff */
[----:B------:R-:W-:Y:S01]  /*1f30*/  LEA.HI.X R9, R16, UR9, R17, 0x2, P1 ;  /* 0x0000000910097c11 */ /* 0x000fe200088f1411 */
[C---:B--2--5:R-:W-:Y:S01]  /*1f40*/  FMUL R11, R0.reuse, R5 ;  /* 0x00000005000b7220 */ /* 0x064fe20000400000 */
[----:B---3--:R-:W-:-:S04]  /*1f50*/  FMUL R5, R0, R3 ;  /* 0x0000000300057220 */ /* 0x008fc80000400000 */
[----:B------:R-:W-:Y:S04]  /*1f60*/  REDG.E.ADD.F32.FTZ.RN.STRONG.GPU desc[UR16][R6.64], R11 ;  /* 0x0000000b060079a6 */ /* 0x000fe8000c12f310 */
[----:B------:R-:W-:Y:S01]  /*1f70*/  REDG.E.ADD.F32.FTZ.RN.STRONG.GPU desc[UR16][R8.64], R5 ;  /* 0x00000005080079a6 */ /* 0x000fe2000c12f310 */
[----:B------:R-:W-:Y:S05]  /*1f80*/  EXIT ;  /* 0x000000000000794d */ /* 0x000fea0003800000 */
.L_x_4:
[----:B------:R-:W-:-:S00]  /*1f90*/  BRA `(.L_x_4) ;  /* 0xfffffffc00fc7947 */ /* 0x000fc0000383ffff */
[----:B------:R-:W-:-:S00]  /*1fa0*/  NOP ;  /* 0x0000000000007918 */ /* 0x000fc00000000000 */
        /* <DEDUP_REMOVED lines=13> */
.L_x_5:


//--------------------- .nv.shared.reserved.0     --------------------------
	.section	.nv.shared.reserved.0,"aw",@nobits
	.weak		__nv_reservedSMEM_offset_0_alias
	.size		__nv_reservedSMEM_offset_0_alias, 0, 64
	.other		__nv_reservedSMEM_offset_0_alias,@"STO_CUDA_RESERVED_SHARED STV_DEFAULT"
__nv_reservedSMEM_offset_0_alias:
	.zero		0
	.zero		64


//--------------------- .nv.constant0.apply_attention_backward_kernel --------------------------
	.section	.nv.constant0.apply_attention_backward_kernel,"a",@progbits
	.sectionflags	@""
	.align	4
.nv.constant0.apply_attention_backward_kernel:
	.zero		952


//--------------------- SYMBOLS --------------------------

	.type		.nv.reservedSmem.offset0,@object
	.size		.nv.reservedSmem.offset0,0x4
